//
// Generated by NVIDIA NVVM Compiler
//
// Compiler Build ID: CL-36424714
// Cuda compilation tools, release 13.0, V13.0.88
// Based on NVVM 20.0.0
//

.version 9.0
.target sm_100
.address_size 64

	// .globl	_Z10box_filterPKhPhiii
.global .align 4 .b8 precalc_xorwow_matrix[102400];
.global .align 4 .b8 precalc_xorwow_offset_matrix[102400];
.global .align 4 .b8 mrg32k3aM1[2304];
.global .align 4 .b8 mrg32k3aM2[2304];
.global .align 4 .b8 mrg32k3aM1SubSeq[2016];
.global .align 4 .b8 mrg32k3aM2SubSeq[2016];
.global .align 4 .b8 mrg32k3aM1Seq[2304];
.global .align 4 .b8 mrg32k3aM2Seq[2304];
.const .align 8 .b8 __cr_lgamma_table[72];
.const .align 4 .u32 constantKernelWidth = 5;
.const .align 4 .b8 constantFilter[100];
.global .align 4 .b8 __cudart_i2opi_f[24] = {65, 144, 67, 60, 153, 149, 98, 219, 192, 221, 52, 245, 209, 87, 39, 252, 41, 21, 68, 78, 110, 131, 249, 162};

.visible .entry _Z10box_filterPKhPhiii(
	.param .u64 .ptr .align 1 _Z10box_filterPKhPhiii_param_0,
	.param .u64 .ptr .align 1 _Z10box_filterPKhPhiii_param_1,
	.param .u32 _Z10box_filterPKhPhiii_param_2,
	.param .u32 _Z10box_filterPKhPhiii_param_3,
	.param .u32 _Z10box_filterPKhPhiii_param_4
)
{
	.reg .pred 	%p<31>;
	.reg .b16 	%rs<16>;
	.reg .b32 	%r<112>;
	.reg .b32 	%f<73>;
	.reg .b64 	%rd<59>;

	ld.param.u64 	%rd3, [_Z10box_filterPKhPhiii_param_0];
	ld.param.u64 	%rd2, [_Z10box_filterPKhPhiii_param_1];
	ld.param.u32 	%r26, [_Z10box_filterPKhPhiii_param_2];
	ld.param.u32 	%r24, [_Z10box_filterPKhPhiii_param_3];
	ld.param.u32 	%r25, [_Z10box_filterPKhPhiii_param_4];
	cvta.to.global.u64 	%rd1, %rd3;
	mov.u32 	%r27, %ctaid.x;
	mov.u32 	%r28, %ntid.x;
	mov.u32 	%r29, %tid.x;
	mad.lo.s32 	%r1, %r27, %r28, %r29;
	mov.u32 	%r30, %ctaid.y;
	mov.u32 	%r31, %ntid.y;
	mov.u32 	%r32, %tid.y;
	mad.lo.s32 	%r33, %r30, %r31, %r32;
	setp.ge.s32 	%p1, %r1, %r24;
	setp.ge.s32 	%p2, %r33, %r26;
	or.pred  	%p3, %p1, %p2;
	@%p3 bra 	$L__BB0_16;
	setp.lt.s32 	%p4, %r25, 1;
	mov.f32 	%f71, 0f00000000;
	@%p4 bra 	$L__BB0_15;
	shr.u32 	%r35, %r25, 1;
	sub.s32 	%r3, %r33, %r35;
	add.s32 	%r4, %r26, -1;
	sub.s32 	%r5, %r1, %r35;
	add.s32 	%r6, %r24, -1;
	and.b32  	%r7, %r25, 7;
	add.s32 	%r8, %r7, -1;
	and.b32  	%r9, %r25, 3;
	and.b32  	%r10, %r25, 2147483640;
	and.b32  	%r11, %r25, 1;
	mov.f32 	%f71, 0f00000000;
	mov.b32 	%r107, 0;
	mov.u64 	%rd52, constantFilter;
$L__BB0_3:
	setp.lt.u32 	%p5, %r25, 8;
	add.s32 	%r37, %r3, %r107;
	max.s32 	%r38, %r37, 0;
	setp.lt.s32 	%p6, %r38, %r26;
	selp.b32 	%r39, %r38, %r4, %p6;
	mul.lo.s32 	%r13, %r107, %r25;
	mul.lo.s32 	%r14, %r39, %r24;
	mov.b32 	%r110, 0;
	@%p5 bra 	$L__BB0_6;
	mov.b32 	%r108, 0;
$L__BB0_5:
	.pragma "nounroll";
	add.s32 	%r41, %r5, %r108;
	max.s32 	%r42, %r41, 0;
	setp.lt.s32 	%p7, %r42, %r24;
	selp.b32 	%r43, %r42, %r6, %p7;
	add.s32 	%r44, %r108, %r13;
	mul.wide.u32 	%rd4, %r44, 4;
	add.s64 	%rd6, %rd52, %rd4;
	ld.const.f32 	%f18, [%rd6];
	add.s32 	%r45, %r43, %r14;
	cvt.s64.s32 	%rd7, %r45;
	add.s64 	%rd8, %rd1, %rd7;
	ld.global.u8 	%rs1, [%rd8];
	cvt.rn.f32.u16 	%f19, %rs1;
	fma.rn.f32 	%f20, %f18, %f19, %f71;
	add.s32 	%r46, %r41, 1;
	max.s32 	%r47, %r46, 0;
	setp.lt.s32 	%p8, %r47, %r24;
	selp.b32 	%r48, %r47, %r6, %p8;
	ld.const.f32 	%f21, [%rd6+4];
	add.s32 	%r49, %r48, %r14;
	cvt.s64.s32 	%rd9, %r49;
	add.s64 	%rd10, %rd1, %rd9;
	ld.global.u8 	%rs2, [%rd10];
	cvt.rn.f32.u16 	%f22, %rs2;
	fma.rn.f32 	%f23, %f21, %f22, %f20;
	add.s32 	%r50, %r41, 2;
	max.s32 	%r51, %r50, 0;
	setp.lt.s32 	%p9, %r51, %r24;
	selp.b32 	%r52, %r51, %r6, %p9;
	ld.const.f32 	%f24, [%rd6+8];
	add.s32 	%r53, %r52, %r14;
	cvt.s64.s32 	%rd11, %r53;
	add.s64 	%rd12, %rd1, %rd11;
	ld.global.u8 	%rs3, [%rd12];
	cvt.rn.f32.u16 	%f25, %rs3;
	fma.rn.f32 	%f26, %f24, %f25, %f23;
	add.s32 	%r54, %r41, 3;
	max.s32 	%r55, %r54, 0;
	setp.lt.s32 	%p10, %r55, %r24;
	selp.b32 	%r56, %r55, %r6, %p10;
	ld.const.f32 	%f27, [%rd6+12];
	add.s32 	%r57, %r56, %r14;
	cvt.s64.s32 	%rd13, %r57;
	add.s64 	%rd14, %rd1, %rd13;
	ld.global.u8 	%rs4, [%rd14];
	cvt.rn.f32.u16 	%f28, %rs4;
	fma.rn.f32 	%f29, %f27, %f28, %f26;
	add.s32 	%r58, %r41, 4;
	max.s32 	%r59, %r58, 0;
	setp.lt.s32 	%p11, %r59, %r24;
	selp.b32 	%r60, %r59, %r6, %p11;
	ld.const.f32 	%f30, [%rd6+16];
	add.s32 	%r61, %r60, %r14;
	cvt.s64.s32 	%rd15, %r61;
	add.s64 	%rd16, %rd1, %rd15;
	ld.global.u8 	%rs5, [%rd16];
	cvt.rn.f32.u16 	%f31, %rs5;
	fma.rn.f32 	%f32, %f30, %f31, %f29;
	add.s32 	%r62, %r41, 5;
	max.s32 	%r63, %r62, 0;
	setp.lt.s32 	%p12, %r63, %r24;
	selp.b32 	%r64, %r63, %r6, %p12;
	ld.const.f32 	%f33, [%rd6+20];
	add.s32 	%r65, %r64, %r14;
	cvt.s64.s32 	%rd17, %r65;
	add.s64 	%rd18, %rd1, %rd17;
	ld.global.u8 	%rs6, [%rd18];
	cvt.rn.f32.u16 	%f34, %rs6;
	fma.rn.f32 	%f35, %f33, %f34, %f32;
	add.s32 	%r66, %r41, 6;
	max.s32 	%r67, %r66, 0;
	setp.lt.s32 	%p13, %r67, %r24;
	selp.b32 	%r68, %r67, %r6, %p13;
	ld.const.f32 	%f36, [%rd6+24];
	add.s32 	%r69, %r68, %r14;
	cvt.s64.s32 	%rd19, %r69;
	add.s64 	%rd20, %rd1, %rd19;
	ld.global.u8 	%rs7, [%rd20];
	cvt.rn.f32.u16 	%f37, %rs7;
	fma.rn.f32 	%f38, %f36, %f37, %f35;
	add.s32 	%r70, %r41, 7;
	max.s32 	%r71, %r70, 0;
	setp.lt.s32 	%p14, %r71, %r24;
	selp.b32 	%r72, %r71, %r6, %p14;
	ld.const.f32 	%f39, [%rd6+28];
	add.s32 	%r73, %r72, %r14;
	cvt.s64.s32 	%rd21, %r73;
	add.s64 	%rd22, %rd1, %rd21;
	ld.global.u8 	%rs8, [%rd22];
	cvt.rn.f32.u16 	%f40, %rs8;
	fma.rn.f32 	%f71, %f39, %f40, %f38;
	add.s32 	%r108, %r108, 8;
	setp.ne.s32 	%p15, %r108, %r10;
	mov.u32 	%r110, %r10;
	@%p15 bra 	$L__BB0_5;
$L__BB0_6:
	setp.eq.s32 	%p16, %r7, 0;
	@%p16 bra 	$L__BB0_14;
	setp.lt.u32 	%p17, %r8, 3;
	@%p17 bra 	$L__BB0_9;
	add.s32 	%r74, %r5, %r110;
	max.s32 	%r75, %r74, 0;
	setp.lt.s32 	%p18, %r75, %r24;
	selp.b32 	%r76, %r75, %r6, %p18;
	add.s32 	%r77, %r110, %r13;
	mul.wide.u32 	%rd23, %r77, 4;
	add.s64 	%rd25, %rd52, %rd23;
	ld.const.f32 	%f42, [%rd25];
	add.s32 	%r78, %r76, %r14;
	cvt.s64.s32 	%rd26, %r78;
	add.s64 	%rd27, %rd1, %rd26;
	ld.global.u8 	%rs9, [%rd27];
	cvt.rn.f32.u16 	%f43, %rs9;
	fma.rn.f32 	%f44, %f42, %f43, %f71;
	add.s32 	%r79, %r74, 1;
	max.s32 	%r80, %r79, 0;
	setp.lt.s32 	%p19, %r80, %r24;
	selp.b32 	%r81, %r80, %r6, %p19;
	cvt.u64.u32 	%rd28, %r13;
	cvt.u64.u32 	%rd29, %r110;
	add.s64 	%rd30, %rd29, %rd28;
	shl.b64 	%rd31, %rd30, 2;
	add.s64 	%rd32, %rd52, %rd31;
	ld.const.f32 	%f45, [%rd32+4];
	add.s32 	%r82, %r81, %r14;
	cvt.s64.s32 	%rd33, %r82;
	add.s64 	%rd34, %rd1, %rd33;
	ld.global.u8 	%rs10, [%rd34];
	cvt.rn.f32.u16 	%f46, %rs10;
	fma.rn.f32 	%f47, %f45, %f46, %f44;
	add.s32 	%r83, %r74, 2;
	max.s32 	%r84, %r83, 0;
	setp.lt.s32 	%p20, %r84, %r24;
	selp.b32 	%r85, %r84, %r6, %p20;
	ld.const.f32 	%f48, [%rd32+8];
	add.s32 	%r86, %r85, %r14;
	cvt.s64.s32 	%rd35, %r86;
	add.s64 	%rd36, %rd1, %rd35;
	ld.global.u8 	%rs11, [%rd36];
	cvt.rn.f32.u16 	%f49, %rs11;
	fma.rn.f32 	%f50, %f48, %f49, %f47;
	add.s32 	%r87, %r74, 3;
	max.s32 	%r88, %r87, 0;
	setp.lt.s32 	%p21, %r88, %r24;
	selp.b32 	%r89, %r88, %r6, %p21;
	ld.const.f32 	%f51, [%rd32+12];
	add.s32 	%r90, %r89, %r14;
	cvt.s64.s32 	%rd37, %r90;
	add.s64 	%rd38, %rd1, %rd37;
	ld.global.u8 	%rs12, [%rd38];
	cvt.rn.f32.u16 	%f52, %rs12;
	fma.rn.f32 	%f71, %f51, %f52, %f50;
	add.s32 	%r110, %r110, 4;
$L__BB0_9:
	setp.eq.s32 	%p22, %r9, 0;
	@%p22 bra 	$L__BB0_14;
	setp.eq.s32 	%p23, %r9, 1;
	@%p23 bra 	$L__BB0_12;
	add.s32 	%r91, %r5, %r110;
	max.s32 	%r92, %r91, 0;
	setp.lt.s32 	%p24, %r92, %r24;
	selp.b32 	%r93, %r92, %r6, %p24;
	add.s32 	%r94, %r110, %r13;
	mul.wide.u32 	%rd39, %r94, 4;
	add.s64 	%rd41, %rd52, %rd39;
	ld.const.f32 	%f54, [%rd41];
	add.s32 	%r95, %r93, %r14;
	cvt.s64.s32 	%rd42, %r95;
	add.s64 	%rd43, %rd1, %rd42;
	ld.global.u8 	%rs13, [%rd43];
	cvt.rn.f32.u16 	%f55, %rs13;
	fma.rn.f32 	%f56, %f54, %f55, %f71;
	add.s32 	%r96, %r91, 1;
	max.s32 	%r97, %r96, 0;
	setp.lt.s32 	%p25, %r97, %r24;
	selp.b32 	%r98, %r97, %r6, %p25;
	cvt.u64.u32 	%rd44, %r13;
	cvt.u64.u32 	%rd45, %r110;
	add.s64 	%rd46, %rd45, %rd44;
	shl.b64 	%rd47, %rd46, 2;
	add.s64 	%rd48, %rd52, %rd47;
	ld.const.f32 	%f57, [%rd48+4];
	add.s32 	%r99, %r98, %r14;
	cvt.s64.s32 	%rd49, %r99;
	add.s64 	%rd50, %rd1, %rd49;
	ld.global.u8 	%rs14, [%rd50];
	cvt.rn.f32.u16 	%f58, %rs14;
	fma.rn.f32 	%f71, %f57, %f58, %f56;
	add.s32 	%r110, %r110, 2;
$L__BB0_12:
	setp.eq.s32 	%p26, %r11, 0;
	@%p26 bra 	$L__BB0_14;
	add.s32 	%r100, %r5, %r110;
	max.s32 	%r101, %r100, 0;
	setp.lt.s32 	%p27, %r101, %r24;
	selp.b32 	%r102, %r101, %r6, %p27;
	add.s32 	%r103, %r110, %r13;
	mul.wide.u32 	%rd51, %r103, 4;
	add.s64 	%rd53, %rd52, %rd51;
	ld.const.f32 	%f59, [%rd53];
	add.s32 	%r104, %r102, %r14;
	cvt.s64.s32 	%rd54, %r104;
	add.s64 	%rd55, %rd1, %rd54;
	ld.global.u8 	%rs15, [%rd55];
	cvt.rn.f32.u16 	%f60, %rs15;
	fma.rn.f32 	%f71, %f59, %f60, %f71;
$L__BB0_14:
	add.s32 	%r107, %r107, 1;
	setp.ne.s32 	%p28, %r107, %r25;
	@%p28 bra 	$L__BB0_3;
$L__BB0_15:
	setp.lt.f32 	%p29, %f71, 0f00000000;
	selp.f32 	%f61, 0f00000000, %f71, %p29;
	setp.gt.f32 	%p30, %f61, 0f437F0000;
	selp.f32 	%f62, 0f437F0000, %f61, %p30;
	cvt.rzi.u32.f32 	%r105, %f62;
	mad.lo.s32 	%r106, %r24, %r33, %r1;
	cvt.s64.s32 	%rd56, %r106;
	cvta.to.global.u64 	%rd57, %rd2;
	add.s64 	%rd58, %rd57, %rd56;
	st.global.u8 	[%rd58], %r105;
$L__BB0_16:
	ret;

}
	// .globl	_Z6invertPKhPhii
.visible .entry _Z6invertPKhPhii(
	.param .u64 .ptr .align 1 _Z6invertPKhPhii_param_0,
	.param .u64 .ptr .align 1 _Z6invertPKhPhii_param_1,
	.param .u32 _Z6invertPKhPhii_param_2,
	.param .u32 _Z6invertPKhPhii_param_3
)
{
	.reg .pred 	%p<4>;
	.reg .b16 	%rs<3>;
	.reg .b32 	%r<14>;
	.reg .b64 	%rd<8>;

	ld.param.u64 	%rd1, [_Z6invertPKhPhii_param_0];
	ld.param.u64 	%rd2, [_Z6invertPKhPhii_param_1];
	ld.param.u32 	%r2, [_Z6invertPKhPhii_param_2];
	ld.param.u32 	%r4, [_Z6invertPKhPhii_param_3];
	mov.u32 	%r5, %ctaid.x;
	mov.u32 	%r6, %ntid.x;
	mov.u32 	%r7, %tid.x;
	mad.lo.s32 	%r8, %r5, %r6, %r7;
	mov.u32 	%r9, %ctaid.y;
	mov.u32 	%r10, %ntid.y;
	mov.u32 	%r11, %tid.y;
	mad.lo.s32 	%r12, %r9, %r10, %r11;
	mad.lo.s32 	%r1, %r4, %r12, %r8;
	setp.ge.s32 	%p1, %r8, %r4;
	setp.ge.s32 	%p2, %r12, %r2;
	or.pred  	%p3, %p1, %p2;
	@%p3 bra 	$L__BB1_2;
	cvta.to.global.u64 	%rd3, %rd1;
	cvta.to.global.u64 	%rd4, %rd2;
	cvt.s64.s32 	%rd5, %r1;
	add.s64 	%rd6, %rd3, %rd5;
	ld.global.u8 	%rs1, [%rd6];
	neg.s16 	%rs2, %rs1;
	add.s64 	%rd7, %rd4, %rd5;
	st.global.u8 	[%rd7], %rs2;
$L__BB1_2:
	ret;

}
	// .globl	_Z10brightnessPKhPhiii
.visible .entry _Z10brightnessPKhPhiii(
	.param .u64 .ptr .align 1 _Z10brightnessPKhPhiii_param_0,
	.param .u64 .ptr .align 1 _Z10brightnessPKhPhiii_param_1,
	.param .u32 _Z10brightnessPKhPhiii_param_2,
	.param .u32 _Z10brightnessPKhPhiii_param_3,
	.param .u32 _Z10brightnessPKhPhiii_param_4
)
{
	.reg .pred 	%p<6>;
	.reg .b32 	%r<18>;
	.reg .b32 	%f<4>;
	.reg .b64 	%rd<8>;

	ld.param.u64 	%rd1, [_Z10brightnessPKhPhiii_param_0];
	ld.param.u64 	%rd2, [_Z10brightnessPKhPhiii_param_1];
	ld.param.u32 	%r3, [_Z10brightnessPKhPhiii_param_2];
	ld.param.u32 	%r5, [_Z10brightnessPKhPhiii_param_3];
	ld.param.u32 	%r2, [_Z10brightnessPKhPhiii_param_4];
	mov.u32 	%r6, %ctaid.x;
	mov.u32 	%r7, %ntid.x;
	mov.u32 	%r8, %tid.x;
	mad.lo.s32 	%r9, %r6, %r7, %r8;
	mov.u32 	%r10, %ctaid.y;
	mov.u32 	%r11, %ntid.y;
	mov.u32 	%r12, %tid.y;
	mad.lo.s32 	%r13, %r10, %r11, %r12;
	mad.lo.s32 	%r1, %r5, %r13, %r9;
	setp.ge.s32 	%p1, %r9, %r5;
	setp.ge.s32 	%p2, %r13, %r3;
	or.pred  	%p3, %p1, %p2;
	@%p3 bra 	$L__BB2_2;
	cvta.to.global.u64 	%rd3, %rd1;
	cvta.to.global.u64 	%rd4, %rd2;
	cvt.s64.s32 	%rd5, %r1;
	add.s64 	%rd6, %rd3, %rd5;
	ld.global.u8 	%r15, [%rd6];
	add.s32 	%r16, %r2, %r15;
	cvt.rn.f32.s32 	%f1, %r16;
	setp.lt.f32 	%p4, %f1, 0f00000000;
	selp.f32 	%f2, 0f00000000, %f1, %p4;
	setp.gt.f32 	%p5, %f2, 0f437F0000;
	selp.f32 	%f3, 0f437F0000, %f2, %p5;
	cvt.rzi.u32.f32 	%r17, %f3;
	add.s64 	%rd7, %rd4, %rd5;
	st.global.u8 	[%rd7], %r17;
$L__BB2_2:
	ret;

}
	// .globl	_Z14contrastLegacyPKhPhiii
.visible .entry _Z14contrastLegacyPKhPhiii(
	.param .u64 .ptr .align 1 _Z14contrastLegacyPKhPhiii_param_0,
	.param .u64 .ptr .align 1 _Z14contrastLegacyPKhPhiii_param_1,
	.param .u32 _Z14contrastLegacyPKhPhiii_param_2,
	.param .u32 _Z14contrastLegacyPKhPhiii_param_3,
	.param .u32 _Z14contrastLegacyPKhPhiii_param_4
)
{
	.reg .pred 	%p<7>;
	.reg .b32 	%r<20>;
	.reg .b32 	%f<4>;
	.reg .b64 	%rd<8>;

	ld.param.u64 	%rd1, [_Z14contrastLegacyPKhPhiii_param_0];
	ld.param.u64 	%rd2, [_Z14contrastLegacyPKhPhiii_param_1];
	ld.param.u32 	%r3, [_Z14contrastLegacyPKhPhiii_param_2];
	ld.param.u32 	%r5, [_Z14contrastLegacyPKhPhiii_param_3];
	ld.param.u32 	%r2, [_Z14contrastLegacyPKhPhiii_param_4];
	mov.u32 	%r6, %ctaid.x;
	mov.u32 	%r7, %ntid.x;
	mov.u32 	%r8, %tid.x;
	mad.lo.s32 	%r9, %r6, %r7, %r8;
	mov.u32 	%r10, %ctaid.y;
	mov.u32 	%r11, %ntid.y;
	mov.u32 	%r12, %tid.y;
	mad.lo.s32 	%r13, %r10, %r11, %r12;
	mad.lo.s32 	%r1, %r5, %r13, %r9;
	setp.ge.s32 	%p1, %r9, %r5;
	setp.ge.s32 	%p2, %r13, %r3;
	or.pred  	%p3, %p1, %p2;
	@%p3 bra 	$L__BB3_2;
	cvta.to.global.u64 	%rd3, %rd2;
	cvta.to.global.u64 	%rd4, %rd1;
	cvt.s64.s32 	%rd5, %r1;
	add.s64 	%rd6, %rd4, %rd5;
	ld.global.u8 	%r15, [%rd6];
	setp.gt.u32 	%p4, %r15, 126;
	add.s32 	%r16, %r2, %r15;
	sub.s32 	%r17, %r15, %r2;
	selp.b32 	%r18, %r16, %r17, %p4;
	cvt.rn.f32.s32 	%f1, %r18;
	setp.lt.f32 	%p5, %f1, 0f00000000;
	selp.f32 	%f2, 0f00000000, %f1, %p5;
	setp.gt.f32 	%p6, %f2, 0f437F0000;
	selp.f32 	%f3, 0f437F0000, %f2, %p6;
	cvt.rzi.u32.f32 	%r19, %f3;
	add.s64 	%rd7, %rd3, %rd5;
	st.global.u8 	[%rd7], %r19;
$L__BB3_2:
	ret;

}
	// .globl	_Z8contrastPKhPhiiff
.visible .entry _Z8contrastPKhPhiiff(
	.param .u64 .ptr .align 1 _Z8contrastPKhPhiiff_param_0,
	.param .u64 .ptr .align 1 _Z8contrastPKhPhiiff_param_1,
	.param .u32 _Z8contrastPKhPhiiff_param_2,
	.param .u32 _Z8contrastPKhPhiiff_param_3,
	.param .f32 _Z8contrastPKhPhiiff_param_4,
	.param .f32 _Z8contrastPKhPhiiff_param_5
)
{
	.reg .pred 	%p<6>;
	.reg .b16 	%rs<2>;
	.reg .b32 	%r<15>;
	.reg .b32 	%f<8>;
	.reg .b64 	%rd<8>;

	ld.param.u64 	%rd1, [_Z8contrastPKhPhiiff_param_0];
	ld.param.u64 	%rd2, [_Z8contrastPKhPhiiff_param_1];
	ld.param.u32 	%r2, [_Z8contrastPKhPhiiff_param_2];
	ld.param.u32 	%r4, [_Z8contrastPKhPhiiff_param_3];
	ld.param.f32 	%f1, [_Z8contrastPKhPhiiff_param_4];
	ld.param.f32 	%f2, [_Z8contrastPKhPhiiff_param_5];
	mov.u32 	%r5, %ctaid.x;
	mov.u32 	%r6, %ntid.x;
	mov.u32 	%r7, %tid.x;
	mad.lo.s32 	%r8, %r5, %r6, %r7;
	mov.u32 	%r9, %ctaid.y;
	mov.u32 	%r10, %ntid.y;
	mov.u32 	%r11, %tid.y;
	mad.lo.s32 	%r12, %r9, %r10, %r11;
	mad.lo.s32 	%r1, %r4, %r12, %r8;
	setp.ge.s32 	%p1, %r8, %r4;
	setp.ge.s32 	%p2, %r12, %r2;
	or.pred  	%p3, %p1, %p2;
	@%p3 bra 	$L__BB4_2;
	cvta.to.global.u64 	%rd3, %rd1;
	cvta.to.global.u64 	%rd4, %rd2;
	cvt.s64.s32 	%rd5, %r1;
	add.s64 	%rd6, %rd3, %rd5;
	ld.global.u8 	%rs1, [%rd6];
	cvt.rn.f32.u16 	%f3, %rs1;
	sub.f32 	%f4, %f3, %f1;
	fma.rn.f32 	%f5, %f2, %f4, %f1;
	setp.lt.f32 	%p4, %f5, 0f00000000;
	selp.f32 	%f6, 0f00000000, %f5, %p4;
	setp.gt.f32 	%p5, %f6, 0f437F0000;
	selp.f32 	%f7, 0f437F0000, %f6, %p5;
	cvt.rzi.u32.f32 	%r14, %f7;
	add.s64 	%rd7, %rd4, %rd5;
	st.global.u8 	[%rd7], %r14;
$L__BB4_2:
	ret;

}
	// .globl	_Z8saturatePK6uchar4PS_iiiii
.visible .entry _Z8saturatePK6uchar4PS_iiiii(
	.param .u64 .ptr .align 1 _Z8saturatePK6uchar4PS_iiiii_param_0,
	.param .u64 .ptr .align 1 _Z8saturatePK6uchar4PS_iiiii_param_1,
	.param .u32 _Z8saturatePK6uchar4PS_iiiii_param_2,
	.param .u32 _Z8saturatePK6uchar4PS_iiiii_param_3,
	.param .u32 _Z8saturatePK6uchar4PS_iiiii_param_4,
	.param .u32 _Z8saturatePK6uchar4PS_iiiii_param_5,
	.param .u32 _Z8saturatePK6uchar4PS_iiiii_param_6
)
{
	.reg .pred 	%p<10>;
	.reg .b16 	%rs<9>;
	.reg .b32 	%r<24>;
	.reg .b32 	%f<40>;
	.reg .b64 	%rd<8>;

	ld.param.u64 	%rd1, [_Z8saturatePK6uchar4PS_iiiii_param_0];
	ld.param.u64 	%rd2, [_Z8saturatePK6uchar4PS_iiiii_param_1];
	ld.param.u32 	%r5, [_Z8saturatePK6uchar4PS_iiiii_param_2];
	ld.param.u32 	%r7, [_Z8saturatePK6uchar4PS_iiiii_param_3];
	ld.param.u32 	%r2, [_Z8saturatePK6uchar4PS_iiiii_param_4];
	ld.param.u32 	%r3, [_Z8saturatePK6uchar4PS_iiiii_param_5];
	ld.param.u32 	%r4, [_Z8saturatePK6uchar4PS_iiiii_param_6];
	mov.u32 	%r8, %ctaid.x;
	mov.u32 	%r9, %ntid.x;
	mov.u32 	%r10, %tid.x;
	mad.lo.s32 	%r11, %r8, %r9, %r10;
	mov.u32 	%r12, %ctaid.y;
	mov.u32 	%r13, %ntid.y;
	mov.u32 	%r14, %tid.y;
	mad.lo.s32 	%r15, %r12, %r13, %r14;
	mad.lo.s32 	%r1, %r7, %r15, %r11;
	setp.ge.s32 	%p1, %r11, %r7;
	setp.ge.s32 	%p2, %r15, %r5;
	or.pred  	%p3, %p1, %p2;
	@%p3 bra 	$L__BB5_2;
	cvta.to.global.u64 	%rd3, %rd1;
	cvta.to.global.u64 	%rd4, %rd2;
	mul.wide.s32 	%rd5, %r1, 4;
	add.s64 	%rd6, %rd3, %rd5;
	.pragma "used_bytes_mask 7";
	ld.global.u32 	%r17, [%rd6];
	bfe.u32 	%r18, %r17, 0, 8;
	cvt.u16.u32 	%rs1, %r18;
	and.b16  	%rs2, %rs1, 255;
	bfe.u32 	%r19, %r17, 8, 8;
	cvt.u16.u32 	%rs3, %r19;
	and.b16  	%rs4, %rs3, 255;
	bfe.u32 	%r20, %r17, 16, 8;
	cvt.u16.u32 	%rs5, %r20;
	and.b16  	%rs6, %rs5, 255;
	cvt.rn.f32.u16 	%f1, %rs2;
	mul.f32 	%f2, %f1, 0f428C0000;
	cvt.rn.f32.u16 	%f3, %rs4;
	mul.f32 	%f4, %f3, 0f426C0000;
	sub.f32 	%f5, %f2, %f4;
	cvt.rn.f32.u16 	%f6, %rs6;
	mul.f32 	%f7, %f6, 0f41300000;
	sub.f32 	%f8, %f5, %f7;
	div.rn.f32 	%f9, %f8, 0f42C80000;
	mul.f32 	%f10, %f1, 0f41F00000;
	mul.f32 	%f11, %f3, 0f42240000;
	sub.f32 	%f12, %f11, %f10;
	sub.f32 	%f13, %f12, %f7;
	div.rn.f32 	%f14, %f13, 0f42C80000;
	mul.f32 	%f15, %f1, 0fC1F00000;
	sub.f32 	%f16, %f15, %f4;
	fma.rn.f32 	%f17, %f6, 0f42B20000, %f16;
	div.rn.f32 	%f18, %f17, 0f42C80000;
	add.f32 	%f19, %f10, %f4;
	add.f32 	%f20, %f19, %f7;
	div.rn.f32 	%f21, %f20, 0f42C80000;
	cvt.rn.f32.s32 	%f22, %r2;
	mul.f32 	%f23, %f9, %f22;
	div.rn.f32 	%f24, %f23, 0f42C80000;
	cvt.rn.f32.s32 	%f25, %r3;
	mul.f32 	%f26, %f14, %f25;
	div.rn.f32 	%f27, %f26, 0f42C80000;
	cvt.rn.f32.s32 	%f28, %r4;
	mul.f32 	%f29, %f18, %f28;
	div.rn.f32 	%f30, %f29, 0f42C80000;
	add.f32 	%f31, %f24, %f21;
	add.f32 	%f32, %f27, %f21;
	add.f32 	%f33, %f30, %f21;
	setp.lt.f32 	%p4, %f31, 0f00000000;
	selp.f32 	%f34, 0f00000000, %f31, %p4;
	setp.gt.f32 	%p5, %f34, 0f437F0000;
	selp.f32 	%f35, 0f437F0000, %f34, %p5;
	setp.lt.f32 	%p6, %f32, 0f00000000;
	selp.f32 	%f36, 0f00000000, %f32, %p6;
	setp.gt.f32 	%p7, %f36, 0f437F0000;
	selp.f32 	%f37, 0f437F0000, %f36, %p7;
	setp.lt.f32 	%p8, %f33, 0f00000000;
	selp.f32 	%f38, 0f00000000, %f33, %p8;
	setp.gt.f32 	%p9, %f38, 0f437F0000;
	selp.f32 	%f39, 0f437F0000, %f38, %p9;
	cvt.rzi.u32.f32 	%r21, %f35;
	cvt.u16.u32 	%rs7, %r21;
	add.s64 	%rd7, %rd4, %rd5;
	cvt.rzi.u32.f32 	%r22, %f37;
	cvt.u16.u32 	%rs8, %r22;
	st.global.v2.u8 	[%rd7], {%rs7, %rs8};
	cvt.rzi.u32.f32 	%r23, %f39;
	st.global.u8 	[%rd7+2], %r23;
$L__BB5_2:
	ret;

}
	// .globl	_Z4tintPK6uchar4PS_iii
.visible .entry _Z4tintPK6uchar4PS_iii(
	.param .u64 .ptr .align 1 _Z4tintPK6uchar4PS_iii_param_0,
	.param .u64 .ptr .align 1 _Z4tintPK6uchar4PS_iii_param_1,
	.param .u32 _Z4tintPK6uchar4PS_iii_param_2,
	.param .u32 _Z4tintPK6uchar4PS_iii_param_3,
	.param .u32 _Z4tintPK6uchar4PS_iii_param_4
)
{
	.local .align 4 .b8 	__local_depot6[28];
	.reg .b64 	%SP;
	.reg .b64 	%SPL;
	.reg .pred 	%p<26>;
	.reg .b16 	%rs<9>;
	.reg .b32 	%r<100>;
	.reg .b32 	%f<85>;
	.reg .b64 	%rd<46>;
	.reg .b64 	%fd<8>;

	mov.u64 	%SPL, __local_depot6;
	ld.param.u64 	%rd16, [_Z4tintPK6uchar4PS_iii_param_0];
	ld.param.u64 	%rd17, [_Z4tintPK6uchar4PS_iii_param_1];
	ld.param.u32 	%r30, [_Z4tintPK6uchar4PS_iii_param_2];
	ld.param.u32 	%r32, [_Z4tintPK6uchar4PS_iii_param_3];
	ld.param.u32 	%r29, [_Z4tintPK6uchar4PS_iii_param_4];
	add.u64 	%rd1, %SPL, 0;
	mov.u32 	%r33, %ctaid.x;
	mov.u32 	%r34, %ntid.x;
	mov.u32 	%r35, %tid.x;
	mad.lo.s32 	%r36, %r33, %r34, %r35;
	mov.u32 	%r37, %ctaid.y;
	mov.u32 	%r38, %ntid.y;
	mov.u32 	%r39, %tid.y;
	mad.lo.s32 	%r40, %r37, %r38, %r39;
	mad.lo.s32 	%r1, %r32, %r40, %r36;
	setp.ge.s32 	%p1, %r36, %r32;
	setp.ge.s32 	%p2, %r40, %r30;
	or.pred  	%p3, %p1, %p2;
	@%p3 bra 	$L__BB6_18;
	cvt.rn.f64.s32 	%fd1, %r29;
	mul.f64 	%fd2, %fd1, 0d400921F9F01B866E;
	div.rn.f64 	%fd3, %fd2, 0d4066800000000000;
	cvt.rn.f32.f64 	%f1, %fd3;
	mul.f32 	%f11, %f1, 0f3F22F983;
	cvt.rni.s32.f32 	%r99, %f11;
	cvt.rn.f32.s32 	%f12, %r99;
	fma.rn.f32 	%f13, %f12, 0fBFC90FDA, %f1;
	fma.rn.f32 	%f14, %f12, 0fB3A22168, %f13;
	fma.rn.f32 	%f84, %f12, 0fA7C234C5, %f14;
	abs.f32 	%f3, %f1;
	setp.ltu.f32 	%p4, %f3, 0f47CE4780;
	mov.u32 	%r95, %r99;
	mov.f32 	%f83, %f84;
	@%p4 bra 	$L__BB6_9;
	setp.neu.f32 	%p5, %f3, 0f7F800000;
	@%p5 bra 	$L__BB6_4;
	mov.f32 	%f17, 0f00000000;
	mul.rn.f32 	%f83, %f1, %f17;
	mov.b32 	%r95, 0;
	bra.uni 	$L__BB6_9;
$L__BB6_4:
	mov.b32 	%r3, %f1;
	shl.b32 	%r43, %r3, 8;
	or.b32  	%r4, %r43, -2147483648;
	mov.b64 	%rd42, 0;
	mov.b32 	%r92, 0;
	mov.u64 	%rd40, __cudart_i2opi_f;
	mov.u64 	%rd41, %rd1;
$L__BB6_5:
	.pragma "nounroll";
	ld.global.nc.u32 	%r44, [%rd40];
	mad.wide.u32 	%rd21, %r44, %r4, %rd42;
	shr.u64 	%rd42, %rd21, 32;
	st.local.u32 	[%rd41], %rd21;
	add.s32 	%r92, %r92, 1;
	add.s64 	%rd41, %rd41, 4;
	add.s64 	%rd40, %rd40, 4;
	setp.ne.s32 	%p6, %r92, 6;
	@%p6 bra 	$L__BB6_5;
	shr.u32 	%r45, %r3, 23;
	st.local.u32 	[%rd1+24], %rd42;
	and.b32  	%r7, %r45, 31;
	and.b32  	%r46, %r45, 224;
	add.s32 	%r47, %r46, -128;
	shr.u32 	%r48, %r47, 5;
	mul.wide.u32 	%rd22, %r48, 4;
	sub.s64 	%rd8, %rd1, %rd22;
	ld.local.u32 	%r93, [%rd8+24];
	ld.local.u32 	%r94, [%rd8+20];
	setp.eq.s32 	%p7, %r7, 0;
	@%p7 bra 	$L__BB6_8;
	shf.l.wrap.b32 	%r93, %r94, %r93, %r7;
	ld.local.u32 	%r49, [%rd8+16];
	shf.l.wrap.b32 	%r94, %r49, %r94, %r7;
$L__BB6_8:
	shr.u32 	%r50, %r93, 30;
	shf.l.wrap.b32 	%r51, %r94, %r93, 2;
	shl.b32 	%r52, %r94, 2;
	shr.u32 	%r53, %r51, 31;
	add.s32 	%r54, %r53, %r50;
	neg.s32 	%r55, %r54;
	setp.lt.s32 	%p8, %r3, 0;
	selp.b32 	%r95, %r55, %r54, %p8;
	xor.b32  	%r56, %r51, %r3;
	shr.s32 	%r57, %r51, 31;
	xor.b32  	%r58, %r57, %r51;
	xor.b32  	%r59, %r57, %r52;
	cvt.u64.u32 	%rd23, %r58;
	shl.b64 	%rd24, %rd23, 32;
	cvt.u64.u32 	%rd25, %r59;
	or.b64  	%rd26, %rd24, %rd25;
	cvt.rn.f64.s64 	%fd4, %rd26;
	mul.f64 	%fd5, %fd4, 0d3BF921FB54442D19;
	cvt.rn.f32.f64 	%f15, %fd5;
	neg.f32 	%f16, %f15;
	setp.lt.s32 	%p9, %r56, 0;
	selp.f32 	%f83, %f16, %f15, %p9;
$L__BB6_9:
	setp.ltu.f32 	%p10, %f3, 0f47CE4780;
	add.s32 	%r61, %r95, 1;
	mul.rn.f32 	%f18, %f83, %f83;
	and.b32  	%r62, %r95, 1;
	setp.eq.b32 	%p11, %r62, 1;
	selp.f32 	%f19, %f83, 0f3F800000, %p11;
	fma.rn.f32 	%f20, %f18, %f19, 0f00000000;
	fma.rn.f32 	%f21, %f18, 0f37CBAC00, 0fBAB607ED;
	selp.f32 	%f22, 0fB94D4153, %f21, %p11;
	selp.f32 	%f23, 0f3C0885E4, 0f3D2AAABB, %p11;
	fma.rn.f32 	%f24, %f22, %f18, %f23;
	selp.f32 	%f25, 0fBE2AAAA8, 0fBEFFFFFF, %p11;
	fma.rn.f32 	%f26, %f24, %f18, %f25;
	fma.rn.f32 	%f27, %f26, %f20, %f19;
	and.b32  	%r63, %r61, 2;
	setp.eq.s32 	%p12, %r63, 0;
	mov.f32 	%f28, 0f00000000;
	sub.f32 	%f29, %f28, %f27;
	selp.f32 	%f7, %f27, %f29, %p12;
	@%p10 bra 	$L__BB6_17;
	setp.neu.f32 	%p13, %f3, 0f7F800000;
	@%p13 bra 	$L__BB6_12;
	mov.f32 	%f32, 0f00000000;
	mul.rn.f32 	%f84, %f1, %f32;
	mov.b32 	%r99, 0;
	bra.uni 	$L__BB6_17;
$L__BB6_12:
	mov.b32 	%r16, %f1;
	shl.b32 	%r65, %r16, 8;
	or.b32  	%r17, %r65, -2147483648;
	mov.b64 	%rd45, 0;
	mov.b32 	%r96, 0;
	mov.u64 	%rd43, __cudart_i2opi_f;
	mov.u64 	%rd44, %rd1;
$L__BB6_13:
	.pragma "nounroll";
	ld.global.nc.u32 	%r66, [%rd43];
	mad.wide.u32 	%rd29, %r66, %r17, %rd45;
	shr.u64 	%rd45, %rd29, 32;
	st.local.u32 	[%rd44], %rd29;
	add.s32 	%r96, %r96, 1;
	add.s64 	%rd44, %rd44, 4;
	add.s64 	%rd43, %rd43, 4;
	setp.ne.s32 	%p14, %r96, 6;
	@%p14 bra 	$L__BB6_13;
	shr.u32 	%r67, %r16, 23;
	st.local.u32 	[%rd1+24], %rd45;
	and.b32  	%r20, %r67, 31;
	and.b32  	%r68, %r67, 224;
	add.s32 	%r69, %r68, -128;
	shr.u32 	%r70, %r69, 5;
	mul.wide.u32 	%rd30, %r70, 4;
	sub.s64 	%rd15, %rd1, %rd30;
	ld.local.u32 	%r97, [%rd15+24];
	ld.local.u32 	%r98, [%rd15+20];
	setp.eq.s32 	%p15, %r20, 0;
	@%p15 bra 	$L__BB6_16;
	shf.l.wrap.b32 	%r97, %r98, %r97, %r20;
	ld.local.u32 	%r71, [%rd15+16];
	shf.l.wrap.b32 	%r98, %r71, %r98, %r20;
$L__BB6_16:
	shr.u32 	%r72, %r97, 30;
	shf.l.wrap.b32 	%r73, %r98, %r97, 2;
	shl.b32 	%r74, %r98, 2;
	shr.u32 	%r75, %r73, 31;
	add.s32 	%r76, %r75, %r72;
	neg.s32 	%r77, %r76;
	setp.lt.s32 	%p16, %r16, 0;
	selp.b32 	%r99, %r77, %r76, %p16;
	xor.b32  	%r78, %r73, %r16;
	shr.s32 	%r79, %r73, 31;
	xor.b32  	%r80, %r79, %r73;
	xor.b32  	%r81, %r79, %r74;
	cvt.u64.u32 	%rd31, %r80;
	shl.b64 	%rd32, %rd31, 32;
	cvt.u64.u32 	%rd33, %r81;
	or.b64  	%rd34, %rd32, %rd33;
	cvt.rn.f64.s64 	%fd6, %rd34;
	mul.f64 	%fd7, %fd6, 0d3BF921FB54442D19;
	cvt.rn.f32.f64 	%f30, %fd7;
	neg.f32 	%f31, %f30;
	setp.lt.s32 	%p17, %r78, 0;
	selp.f32 	%f84, %f31, %f30, %p17;
$L__BB6_17:
	mul.f32 	%f33, %f7, 0f43800000;
	mul.rn.f32 	%f34, %f84, %f84;
	and.b32  	%r83, %r99, 1;
	setp.eq.b32 	%p18, %r83, 1;
	selp.f32 	%f35, 0f3F800000, %f84, %p18;
	fma.rn.f32 	%f36, %f34, %f35, 0f00000000;
	fma.rn.f32 	%f37, %f34, 0f37CBAC00, 0fBAB607ED;
	selp.f32 	%f38, %f37, 0fB94D4153, %p18;
	selp.f32 	%f39, 0f3D2AAABB, 0f3C0885E4, %p18;
	fma.rn.f32 	%f40, %f38, %f34, %f39;
	selp.f32 	%f41, 0fBEFFFFFF, 0fBE2AAAA8, %p18;
	fma.rn.f32 	%f42, %f40, %f34, %f41;
	fma.rn.f32 	%f43, %f42, %f36, %f35;
	and.b32  	%r84, %r99, 2;
	setp.eq.s32 	%p19, %r84, 0;
	mov.f32 	%f44, 0f00000000;
	sub.f32 	%f45, %f44, %f43;
	selp.f32 	%f46, %f43, %f45, %p19;
	mul.f32 	%f47, %f46, 0f43800000;
	cvta.to.global.u64 	%rd35, %rd16;
	mul.wide.s32 	%rd36, %r1, 4;
	add.s64 	%rd37, %rd35, %rd36;
	.pragma "used_bytes_mask 7";
	ld.global.u32 	%r85, [%rd37];
	bfe.u32 	%r86, %r85, 0, 8;
	cvt.u16.u32 	%rs1, %r86;
	and.b16  	%rs2, %rs1, 255;
	bfe.u32 	%r87, %r85, 8, 8;
	cvt.u16.u32 	%rs3, %r87;
	and.b16  	%rs4, %rs3, 255;
	bfe.u32 	%r88, %r85, 16, 8;
	cvt.u16.u32 	%rs5, %r88;
	and.b16  	%rs6, %rs5, 255;
	cvt.rn.f32.u16 	%f48, %rs2;
	mul.f32 	%f49, %f48, 0f428C0000;
	cvt.rn.f32.u16 	%f50, %rs4;
	mul.f32 	%f51, %f50, 0f426C0000;
	sub.f32 	%f52, %f49, %f51;
	cvt.rn.f32.u16 	%f53, %rs6;
	mul.f32 	%f54, %f53, 0f41300000;
	sub.f32 	%f55, %f52, %f54;
	div.rn.f32 	%f56, %f55, 0f42C80000;
	mul.f32 	%f57, %f48, 0fC1F00000;
	sub.f32 	%f58, %f57, %f51;
	fma.rn.f32 	%f59, %f53, 0f42B20000, %f58;
	div.rn.f32 	%f60, %f59, 0f42C80000;
	fma.rn.f32 	%f61, %f48, 0f41F00000, %f51;
	add.f32 	%f62, %f61, %f54;
	div.rn.f32 	%f63, %f62, 0f42C80000;
	mul.f32 	%f64, %f33, %f60;
	mul.f32 	%f65, %f56, %f47;
	sub.f32 	%f66, %f64, %f65;
	mul.f32 	%f67, %f66, 0f3B800000;
	mul.f32 	%f68, %f47, %f60;
	fma.rn.f32 	%f69, %f33, %f56, %f68;
	mul.f32 	%f70, %f69, 0f3B800000;
	mul.f32 	%f71, %f67, 0fC1980000;
	fma.rn.f32 	%f72, %f70, 0fC24C0000, %f71;
	div.rn.f32 	%f73, %f72, 0f42C80000;
	add.f32 	%f74, %f70, %f63;
	add.f32 	%f75, %f63, %f73;
	add.f32 	%f76, %f67, %f63;
	setp.lt.f32 	%p20, %f74, 0f00000000;
	selp.f32 	%f77, 0f00000000, %f74, %p20;
	setp.gt.f32 	%p21, %f77, 0f437F0000;
	selp.f32 	%f78, 0f437F0000, %f77, %p21;
	setp.lt.f32 	%p22, %f75, 0f00000000;
	selp.f32 	%f79, 0f00000000, %f75, %p22;
	setp.gt.f32 	%p23, %f79, 0f437F0000;
	selp.f32 	%f80, 0f437F0000, %f79, %p23;
	setp.lt.f32 	%p24, %f76, 0f00000000;
	selp.f32 	%f81, 0f00000000, %f76, %p24;
	setp.gt.f32 	%p25, %f81, 0f437F0000;
	selp.f32 	%f82, 0f437F0000, %f81, %p25;
	cvt.rzi.u32.f32 	%r89, %f78;
	cvt.u16.u32 	%rs7, %r89;
	cvta.to.global.u64 	%rd38, %rd17;
	add.s64 	%rd39, %rd38, %rd36;
	cvt.rzi.u32.f32 	%r90, %f80;
	cvt.u16.u32 	%rs8, %r90;
	st.global.v2.u8 	[%rd39], {%rs7, %rs8};
	cvt.rzi.u32.f32 	%r91, %f82;
	st.global.u8 	[%rd39+2], %r91;
$L__BB6_18:
	ret;

}
	// .globl	_Z14flipHorizontalPKhPhii
.visible .entry _Z14flipHorizontalPKhPhii(
	.param .u64 .ptr .align 1 _Z14flipHorizontalPKhPhii_param_0,
	.param .u64 .ptr .align 1 _Z14flipHorizontalPKhPhii_param_1,
	.param .u32 _Z14flipHorizontalPKhPhii_param_2,
	.param .u32 _Z14flipHorizontalPKhPhii_param_3
)
{
	.reg .pred 	%p<4>;
	.reg .b16 	%rs<2>;
	.reg .b32 	%r<16>;
	.reg .b64 	%rd<9>;

	ld.param.u64 	%rd1, [_Z14flipHorizontalPKhPhii_param_0];
	ld.param.u64 	%rd2, [_Z14flipHorizontalPKhPhii_param_1];
	ld.param.u32 	%r3, [_Z14flipHorizontalPKhPhii_param_2];
	ld.param.u32 	%r5, [_Z14flipHorizontalPKhPhii_param_3];
	mov.u32 	%r6, %ctaid.x;
	mov.u32 	%r7, %ntid.x;
	mov.u32 	%r8, %tid.x;
	mad.lo.s32 	%r1, %r6, %r7, %r8;
	mov.u32 	%r9, %ctaid.y;
	mov.u32 	%r10, %ntid.y;
	mov.u32 	%r11, %tid.y;
	mad.lo.s32 	%r12, %r9, %r10, %r11;
	mul.lo.s32 	%r2, %r5, %r12;
	setp.ge.s32 	%p1, %r1, %r5;
	setp.ge.s32 	%p2, %r12, %r3;
	or.pred  	%p3, %p1, %p2;
	@%p3 bra 	$L__BB7_2;
	cvta.to.global.u64 	%rd3, %rd1;
	cvta.to.global.u64 	%rd4, %rd2;
	sub.s32 	%r14, %r2, %r1;
	cvt.s64.s32 	%rd5, %r14;
	add.s64 	%rd6, %rd3, %rd5;
	ld.global.u8 	%rs1, [%rd6];
	add.s32 	%r15, %r2, %r1;
	cvt.s64.s32 	%rd7, %r15;
	add.s64 	%rd8, %rd4, %rd7;
	st.global.u8 	[%rd8], %rs1;
$L__BB7_2:
	ret;

}
	// .globl	_Z12flipVerticalPK6uchar4PS_ii
.visible .entry _Z12flipVerticalPK6uchar4PS_ii(
	.param .u64 .ptr .align 1 _Z12flipVerticalPK6uchar4PS_ii_param_0,
	.param .u64 .ptr .align 1 _Z12flipVerticalPK6uchar4PS_ii_param_1,
	.param .u32 _Z12flipVerticalPK6uchar4PS_ii_param_2,
	.param .u32 _Z12flipVerticalPK6uchar4PS_ii_param_3
)
{
	.reg .pred 	%p<4>;
	.reg .b32 	%r<15>;
	.reg .b64 	%rd<8>;

	ld.param.u64 	%rd1, [_Z12flipVerticalPK6uchar4PS_ii_param_0];
	ld.param.u64 	%rd2, [_Z12flipVerticalPK6uchar4PS_ii_param_1];
	ld.param.u32 	%r2, [_Z12flipVerticalPK6uchar4PS_ii_param_2];
	ld.param.u32 	%r4, [_Z12flipVerticalPK6uchar4PS_ii_param_3];
	mov.u32 	%r5, %ctaid.x;
	mov.u32 	%r6, %ntid.x;
	mov.u32 	%r7, %tid.x;
	mad.lo.s32 	%r8, %r5, %r6, %r7;
	mov.u32 	%r9, %ctaid.y;
	mov.u32 	%r10, %ntid.y;
	mov.u32 	%r11, %tid.y;
	mad.lo.s32 	%r12, %r9, %r10, %r11;
	mad.lo.s32 	%r1, %r4, %r12, %r8;
	setp.ge.s32 	%p1, %r8, %r4;
	setp.ge.s32 	%p2, %r12, %r2;
	or.pred  	%p3, %p1, %p2;
	@%p3 bra 	$L__BB8_2;
	cvta.to.global.u64 	%rd3, %rd1;
	cvta.to.global.u64 	%rd4, %rd2;
	mul.wide.s32 	%rd5, %r1, 4;
	add.s64 	%rd6, %rd4, %rd5;
	add.s64 	%rd7, %rd3, %rd5;
	ld.global.u32 	%r14, [%rd7];
	st.global.u32 	[%rd6], %r14;
$L__BB8_2:
	ret;

}
	// .globl	_Z8generatemPfii
.visible .entry _Z8generatemPfii(
	.param .u64 _Z8generatemPfii_param_0,
	.param .u64 .ptr .align 1 _Z8generatemPfii_param_1,
	.param .u32 _Z8generatemPfii_param_2,
	.param .u32 _Z8generatemPfii_param_3
)
{
	.local .align 8 .b8 	__local_depot9[48];
	.reg .b64 	%SP;
	.reg .b64 	%SPL;
	.reg .pred 	%p<70>;
	.reg .b32 	%r<1332>;
	.reg .b32 	%f<15>;
	.reg .b64 	%rd<38>;

	mov.u64 	%SPL, __local_depot9;
	ld.param.u64 	%rd11, [_Z8generatemPfii_param_0];
	ld.param.u64 	%rd12, [_Z8generatemPfii_param_1];
	ld.param.u32 	%r591, [_Z8generatemPfii_param_3];
	cvta.to.global.u64 	%rd1, %rd12;
	add.u64 	%rd2, %SPL, 0;
	mov.u32 	%r592, %ctaid.x;
	mov.u32 	%r593, %ntid.x;
	mov.u32 	%r594, %tid.x;
	mad.lo.s32 	%r1, %r592, %r593, %r594;
	mov.u32 	%r595, %ctaid.y;
	mov.u32 	%r596, %ntid.y;
	mov.u32 	%r597, %tid.y;
	mad.lo.s32 	%r2, %r595, %r596, %r597;
	mad.lo.s32 	%r3, %r591, %r2, %r1;
	cvt.u32.u64 	%r598, %rd11;
	xor.b32  	%r599, %r598, -1429050551;
	mul.lo.s32 	%r4, %r599, 1099087573;
	{ .reg .b32 tmp; mov.b64 {tmp, %r600}, %rd11; }
	xor.b32  	%r5, %r600, -136515619;
	mul.lo.s32 	%r601, %r5, -1703105765;
	add.s32 	%r602, %r4, %r601;
	add.s32 	%r1328, %r602, 6615241;
	add.s32 	%r1044, %r4, 123456789;
	st.local.v2.u32 	[%rd2], {%r1328, %r1044};
	xor.b32  	%r1043, %r4, 362436069;
	add.s32 	%r1042, %r601, 521288629;
	st.local.v2.u32 	[%rd2+8], {%r1043, %r1042};
	xor.b32  	%r1041, %r601, 88675123;
	add.s32 	%r1040, %r4, 5783321;
	st.local.v2.u32 	[%rd2+16], {%r1041, %r1040};
	setp.eq.s32 	%p1, %r3, 0;
	@%p1 bra 	$L__BB9_115;
	cvt.s64.s32 	%rd37, %r3;
	mov.b32 	%r1027, 0;
$L__BB9_2:
	mov.u64 	%rd4, %rd37;
	and.b64  	%rd5, %rd4, 3;
	setp.eq.s64 	%p2, %rd5, 0;
	@%p2 bra 	$L__BB9_114;
	mul.wide.u32 	%rd14, %r1027, 3200;
	mov.u64 	%rd15, precalc_xorwow_matrix;
	add.s64 	%rd6, %rd15, %rd14;
	mov.b32 	%r1040, 0;
	mov.u32 	%r1041, %r1040;
	mov.u32 	%r1042, %r1040;
	mov.u32 	%r1043, %r1040;
	mov.u32 	%r1044, %r1040;
	mov.u32 	%r1033, %r1040;
$L__BB9_4:
	mul.wide.u32 	%rd16, %r1033, 4;
	add.s64 	%rd17, %rd2, %rd16;
	ld.local.u32 	%r24, [%rd17+4];
	shl.b32 	%r25, %r1033, 5;
	mov.b32 	%r1039, 0;
$L__BB9_5:
	.pragma "nounroll";
	shr.u32 	%r606, %r24, %r1039;
	and.b32  	%r607, %r606, 1;
	setp.eq.b32 	%p3, %r607, 1;
	not.pred 	%p4, %p3;
	add.s32 	%r608, %r25, %r1039;
	mul.lo.s32 	%r609, %r608, 5;
	mul.wide.u32 	%rd18, %r609, 4;
	add.s64 	%rd7, %rd6, %rd18;
	@%p4 bra 	$L__BB9_7;
	ld.global.u32 	%r610, [%rd7];
	xor.b32  	%r1044, %r1044, %r610;
	ld.global.u32 	%r611, [%rd7+4];
	xor.b32  	%r1043, %r1043, %r611;
	ld.global.u32 	%r612, [%rd7+8];
	xor.b32  	%r1042, %r1042, %r612;
	ld.global.u32 	%r613, [%rd7+12];
	xor.b32  	%r1041, %r1041, %r613;
	ld.global.u32 	%r614, [%rd7+16];
	xor.b32  	%r1040, %r1040, %r614;
$L__BB9_7:
	and.b32  	%r616, %r606, 2;
	setp.eq.s32 	%p5, %r616, 0;
	@%p5 bra 	$L__BB9_9;
	ld.global.u32 	%r617, [%rd7+20];
	xor.b32  	%r1044, %r1044, %r617;
	ld.global.u32 	%r618, [%rd7+24];
	xor.b32  	%r1043, %r1043, %r618;
	ld.global.u32 	%r619, [%rd7+28];
	xor.b32  	%r1042, %r1042, %r619;
	ld.global.u32 	%r620, [%rd7+32];
	xor.b32  	%r1041, %r1041, %r620;
	ld.global.u32 	%r621, [%rd7+36];
	xor.b32  	%r1040, %r1040, %r621;
$L__BB9_9:
	and.b32  	%r623, %r606, 4;
	setp.eq.s32 	%p6, %r623, 0;
	@%p6 bra 	$L__BB9_11;
	ld.global.u32 	%r624, [%rd7+40];
	xor.b32  	%r1044, %r1044, %r624;
	ld.global.u32 	%r625, [%rd7+44];
	xor.b32  	%r1043, %r1043, %r625;
	ld.global.u32 	%r626, [%rd7+48];
	xor.b32  	%r1042, %r1042, %r626;
	ld.global.u32 	%r627, [%rd7+52];
	xor.b32  	%r1041, %r1041, %r627;
	ld.global.u32 	%r628, [%rd7+56];
	xor.b32  	%r1040, %r1040, %r628;
$L__BB9_11:
	and.b32  	%r630, %r606, 8;
	setp.eq.s32 	%p7, %r630, 0;
	@%p7 bra 	$L__BB9_13;
	ld.global.u32 	%r631, [%rd7+60];
	xor.b32  	%r1044, %r1044, %r631;
	ld.global.u32 	%r632, [%rd7+64];
	xor.b32  	%r1043, %r1043, %r632;
	ld.global.u32 	%r633, [%rd7+68];
	xor.b32  	%r1042, %r1042, %r633;
	ld.global.u32 	%r634, [%rd7+72];
	xor.b32  	%r1041, %r1041, %r634;
	ld.global.u32 	%r635, [%rd7+76];
	xor.b32  	%r1040, %r1040, %r635;
$L__BB9_13:
	and.b32  	%r637, %r606, 16;
	setp.eq.s32 	%p8, %r637, 0;
	@%p8 bra 	$L__BB9_15;
	ld.global.u32 	%r638, [%rd7+80];
	xor.b32  	%r1044, %r1044, %r638;
	ld.global.u32 	%r639, [%rd7+84];
	xor.b32  	%r1043, %r1043, %r639;
	ld.global.u32 	%r640, [%rd7+88];
	xor.b32  	%r1042, %r1042, %r640;
	ld.global.u32 	%r641, [%rd7+92];
	xor.b32  	%r1041, %r1041, %r641;
	ld.global.u32 	%r642, [%rd7+96];
	xor.b32  	%r1040, %r1040, %r642;
$L__BB9_15:
	and.b32  	%r644, %r606, 32;
	setp.eq.s32 	%p9, %r644, 0;
	@%p9 bra 	$L__BB9_17;
	ld.global.u32 	%r645, [%rd7+100];
	xor.b32  	%r1044, %r1044, %r645;
	ld.global.u32 	%r646, [%rd7+104];
	xor.b32  	%r1043, %r1043, %r646;
	ld.global.u32 	%r647, [%rd7+108];
	xor.b32  	%r1042, %r1042, %r647;
	ld.global.u32 	%r648, [%rd7+112];
	xor.b32  	%r1041, %r1041, %r648;
	ld.global.u32 	%r649, [%rd7+116];
	xor.b32  	%r1040, %r1040, %r649;
$L__BB9_17:
	and.b32  	%r651, %r606, 64;
	setp.eq.s32 	%p10, %r651, 0;
	@%p10 bra 	$L__BB9_19;
	ld.global.u32 	%r652, [%rd7+120];
	xor.b32  	%r1044, %r1044, %r652;
	ld.global.u32 	%r653, [%rd7+124];
	xor.b32  	%r1043, %r1043, %r653;
	ld.global.u32 	%r654, [%rd7+128];
	xor.b32  	%r1042, %r1042, %r654;
	ld.global.u32 	%r655, [%rd7+132];
	xor.b32  	%r1041, %r1041, %r655;
	ld.global.u32 	%r656, [%rd7+136];
	xor.b32  	%r1040, %r1040, %r656;
$L__BB9_19:
	and.b32  	%r658, %r606, 128;
	setp.eq.s32 	%p11, %r658, 0;
	@%p11 bra 	$L__BB9_21;
	ld.global.u32 	%r659, [%rd7+140];
	xor.b32  	%r1044, %r1044, %r659;
	ld.global.u32 	%r660, [%rd7+144];
	xor.b32  	%r1043, %r1043, %r660;
	ld.global.u32 	%r661, [%rd7+148];
	xor.b32  	%r1042, %r1042, %r661;
	ld.global.u32 	%r662, [%rd7+152];
	xor.b32  	%r1041, %r1041, %r662;
	ld.global.u32 	%r663, [%rd7+156];
	xor.b32  	%r1040, %r1040, %r663;
$L__BB9_21:
	and.b32  	%r665, %r606, 256;
	setp.eq.s32 	%p12, %r665, 0;
	@%p12 bra 	$L__BB9_23;
	ld.global.u32 	%r666, [%rd7+160];
	xor.b32  	%r1044, %r1044, %r666;
	ld.global.u32 	%r667, [%rd7+164];
	xor.b32  	%r1043, %r1043, %r667;
	ld.global.u32 	%r668, [%rd7+168];
	xor.b32  	%r1042, %r1042, %r668;
	ld.global.u32 	%r669, [%rd7+172];
	xor.b32  	%r1041, %r1041, %r669;
	ld.global.u32 	%r670, [%rd7+176];
	xor.b32  	%r1040, %r1040, %r670;
$L__BB9_23:
	and.b32  	%r672, %r606, 512;
	setp.eq.s32 	%p13, %r672, 0;
	@%p13 bra 	$L__BB9_25;
	ld.global.u32 	%r673, [%rd7+180];
	xor.b32  	%r1044, %r1044, %r673;
	ld.global.u32 	%r674, [%rd7+184];
	xor.b32  	%r1043, %r1043, %r674;
	ld.global.u32 	%r675, [%rd7+188];
	xor.b32  	%r1042, %r1042, %r675;
	ld.global.u32 	%r676, [%rd7+192];
	xor.b32  	%r1041, %r1041, %r676;
	ld.global.u32 	%r677, [%rd7+196];
	xor.b32  	%r1040, %r1040, %r677;
$L__BB9_25:
	and.b32  	%r679, %r606, 1024;
	setp.eq.s32 	%p14, %r679, 0;
	@%p14 bra 	$L__BB9_27;
	ld.global.u32 	%r680, [%rd7+200];
	xor.b32  	%r1044, %r1044, %r680;
	ld.global.u32 	%r681, [%rd7+204];
	xor.b32  	%r1043, %r1043, %r681;
	ld.global.u32 	%r682, [%rd7+208];
	xor.b32  	%r1042, %r1042, %r682;
	ld.global.u32 	%r683, [%rd7+212];
	xor.b32  	%r1041, %r1041, %r683;
	ld.global.u32 	%r684, [%rd7+216];
	xor.b32  	%r1040, %r1040, %r684;
$L__BB9_27:
	and.b32  	%r686, %r606, 2048;
	setp.eq.s32 	%p15, %r686, 0;
	@%p15 bra 	$L__BB9_29;
	ld.global.u32 	%r687, [%rd7+220];
	xor.b32  	%r1044, %r1044, %r687;
	ld.global.u32 	%r688, [%rd7+224];
	xor.b32  	%r1043, %r1043, %r688;
	ld.global.u32 	%r689, [%rd7+228];
	xor.b32  	%r1042, %r1042, %r689;
	ld.global.u32 	%r690, [%rd7+232];
	xor.b32  	%r1041, %r1041, %r690;
	ld.global.u32 	%r691, [%rd7+236];
	xor.b32  	%r1040, %r1040, %r691;
$L__BB9_29:
	and.b32  	%r693, %r606, 4096;
	setp.eq.s32 	%p16, %r693, 0;
	@%p16 bra 	$L__BB9_31;
	ld.global.u32 	%r694, [%rd7+240];
	xor.b32  	%r1044, %r1044, %r694;
	ld.global.u32 	%r695, [%rd7+244];
	xor.b32  	%r1043, %r1043, %r695;
	ld.global.u32 	%r696, [%rd7+248];
	xor.b32  	%r1042, %r1042, %r696;
	ld.global.u32 	%r697, [%rd7+252];
	xor.b32  	%r1041, %r1041, %r697;
	ld.global.u32 	%r698, [%rd7+256];
	xor.b32  	%r1040, %r1040, %r698;
$L__BB9_31:
	and.b32  	%r700, %r606, 8192;
	setp.eq.s32 	%p17, %r700, 0;
	@%p17 bra 	$L__BB9_33;
	ld.global.u32 	%r701, [%rd7+260];
	xor.b32  	%r1044, %r1044, %r701;
	ld.global.u32 	%r702, [%rd7+264];
	xor.b32  	%r1043, %r1043, %r702;
	ld.global.u32 	%r703, [%rd7+268];
	xor.b32  	%r1042, %r1042, %r703;
	ld.global.u32 	%r704, [%rd7+272];
	xor.b32  	%r1041, %r1041, %r704;
	ld.global.u32 	%r705, [%rd7+276];
	xor.b32  	%r1040, %r1040, %r705;
$L__BB9_33:
	and.b32  	%r707, %r606, 16384;
	setp.eq.s32 	%p18, %r707, 0;
	@%p18 bra 	$L__BB9_35;
	ld.global.u32 	%r708, [%rd7+280];
	xor.b32  	%r1044, %r1044, %r708;
	ld.global.u32 	%r709, [%rd7+284];
	xor.b32  	%r1043, %r1043, %r709;
	ld.global.u32 	%r710, [%rd7+288];
	xor.b32  	%r1042, %r1042, %r710;
	ld.global.u32 	%r711, [%rd7+292];
	xor.b32  	%r1041, %r1041, %r711;
	ld.global.u32 	%r712, [%rd7+296];
	xor.b32  	%r1040, %r1040, %r712;
$L__BB9_35:
	and.b32  	%r714, %r606, 32768;
	setp.eq.s32 	%p19, %r714, 0;
	@%p19 bra 	$L__BB9_37;
	ld.global.u32 	%r715, [%rd7+300];
	xor.b32  	%r1044, %r1044, %r715;
	ld.global.u32 	%r716, [%rd7+304];
	xor.b32  	%r1043, %r1043, %r716;
	ld.global.u32 	%r717, [%rd7+308];
	xor.b32  	%r1042, %r1042, %r717;
	ld.global.u32 	%r718, [%rd7+312];
	xor.b32  	%r1041, %r1041, %r718;
	ld.global.u32 	%r719, [%rd7+316];
	xor.b32  	%r1040, %r1040, %r719;
$L__BB9_37:
	add.s32 	%r1039, %r1039, 16;
	setp.ne.s32 	%p20, %r1039, 32;
	@%p20 bra 	$L__BB9_5;
	mad.lo.s32 	%r720, %r1033, -31, %r25;
	add.s32 	%r1033, %r720, 1;
	setp.ne.s32 	%p21, %r1033, 5;
	@%p21 bra 	$L__BB9_4;
	st.local.u32 	[%rd2+4], %r1044;
	st.local.v2.u32 	[%rd2+8], {%r1043, %r1042};
	st.local.v2.u32 	[%rd2+16], {%r1041, %r1040};
	setp.eq.s64 	%p22, %rd5, 1;
	@%p22 bra 	$L__BB9_114;
	mov.b32 	%r1040, 0;
	mov.u32 	%r1041, %r1040;
	mov.u32 	%r1042, %r1040;
	mov.u32 	%r1043, %r1040;
	mov.u32 	%r1044, %r1040;
	mov.u32 	%r1125, %r1040;
$L__BB9_41:
	mul.wide.u32 	%rd19, %r1125, 4;
	add.s64 	%rd20, %rd2, %rd19;
	ld.local.u32 	%r200, [%rd20+4];
	shl.b32 	%r201, %r1125, 5;
	mov.b32 	%r1131, 0;
$L__BB9_42:
	.pragma "nounroll";
	shr.u32 	%r723, %r200, %r1131;
	and.b32  	%r724, %r723, 1;
	setp.eq.b32 	%p23, %r724, 1;
	not.pred 	%p24, %p23;
	add.s32 	%r725, %r201, %r1131;
	mul.lo.s32 	%r726, %r725, 5;
	mul.wide.u32 	%rd21, %r726, 4;
	add.s64 	%rd8, %rd6, %rd21;
	@%p24 bra 	$L__BB9_44;
	ld.global.u32 	%r727, [%rd8];
	xor.b32  	%r1044, %r1044, %r727;
	ld.global.u32 	%r728, [%rd8+4];
	xor.b32  	%r1043, %r1043, %r728;
	ld.global.u32 	%r729, [%rd8+8];
	xor.b32  	%r1042, %r1042, %r729;
	ld.global.u32 	%r730, [%rd8+12];
	xor.b32  	%r1041, %r1041, %r730;
	ld.global.u32 	%r731, [%rd8+16];
	xor.b32  	%r1040, %r1040, %r731;
$L__BB9_44:
	and.b32  	%r733, %r723, 2;
	setp.eq.s32 	%p25, %r733, 0;
	@%p25 bra 	$L__BB9_46;
	ld.global.u32 	%r734, [%rd8+20];
	xor.b32  	%r1044, %r1044, %r734;
	ld.global.u32 	%r735, [%rd8+24];
	xor.b32  	%r1043, %r1043, %r735;
	ld.global.u32 	%r736, [%rd8+28];
	xor.b32  	%r1042, %r1042, %r736;
	ld.global.u32 	%r737, [%rd8+32];
	xor.b32  	%r1041, %r1041, %r737;
	ld.global.u32 	%r738, [%rd8+36];
	xor.b32  	%r1040, %r1040, %r738;
$L__BB9_46:
	and.b32  	%r740, %r723, 4;
	setp.eq.s32 	%p26, %r740, 0;
	@%p26 bra 	$L__BB9_48;
	ld.global.u32 	%r741, [%rd8+40];
	xor.b32  	%r1044, %r1044, %r741;
	ld.global.u32 	%r742, [%rd8+44];
	xor.b32  	%r1043, %r1043, %r742;
	ld.global.u32 	%r743, [%rd8+48];
	xor.b32  	%r1042, %r1042, %r743;
	ld.global.u32 	%r744, [%rd8+52];
	xor.b32  	%r1041, %r1041, %r744;
	ld.global.u32 	%r745, [%rd8+56];
	xor.b32  	%r1040, %r1040, %r745;
$L__BB9_48:
	and.b32  	%r747, %r723, 8;
	setp.eq.s32 	%p27, %r747, 0;
	@%p27 bra 	$L__BB9_50;
	ld.global.u32 	%r748, [%rd8+60];
	xor.b32  	%r1044, %r1044, %r748;
	ld.global.u32 	%r749, [%rd8+64];
	xor.b32  	%r1043, %r1043, %r749;
	ld.global.u32 	%r750, [%rd8+68];
	xor.b32  	%r1042, %r1042, %r750;
	ld.global.u32 	%r751, [%rd8+72];
	xor.b32  	%r1041, %r1041, %r751;
	ld.global.u32 	%r752, [%rd8+76];
	xor.b32  	%r1040, %r1040, %r752;
$L__BB9_50:
	and.b32  	%r754, %r723, 16;
	setp.eq.s32 	%p28, %r754, 0;
	@%p28 bra 	$L__BB9_52;
	ld.global.u32 	%r755, [%rd8+80];
	xor.b32  	%r1044, %r1044, %r755;
	ld.global.u32 	%r756, [%rd8+84];
	xor.b32  	%r1043, %r1043, %r756;
	ld.global.u32 	%r757, [%rd8+88];
	xor.b32  	%r1042, %r1042, %r757;
	ld.global.u32 	%r758, [%rd8+92];
	xor.b32  	%r1041, %r1041, %r758;
	ld.global.u32 	%r759, [%rd8+96];
	xor.b32  	%r1040, %r1040, %r759;
$L__BB9_52:
	and.b32  	%r761, %r723, 32;
	setp.eq.s32 	%p29, %r761, 0;
	@%p29 bra 	$L__BB9_54;
	ld.global.u32 	%r762, [%rd8+100];
	xor.b32  	%r1044, %r1044, %r762;
	ld.global.u32 	%r763, [%rd8+104];
	xor.b32  	%r1043, %r1043, %r763;
	ld.global.u32 	%r764, [%rd8+108];
	xor.b32  	%r1042, %r1042, %r764;
	ld.global.u32 	%r765, [%rd8+112];
	xor.b32  	%r1041, %r1041, %r765;
	ld.global.u32 	%r766, [%rd8+116];
	xor.b32  	%r1040, %r1040, %r766;
$L__BB9_54:
	and.b32  	%r768, %r723, 64;
	setp.eq.s32 	%p30, %r768, 0;
	@%p30 bra 	$L__BB9_56;
	ld.global.u32 	%r769, [%rd8+120];
	xor.b32  	%r1044, %r1044, %r769;
	ld.global.u32 	%r770, [%rd8+124];
	xor.b32  	%r1043, %r1043, %r770;
	ld.global.u32 	%r771, [%rd8+128];
	xor.b32  	%r1042, %r1042, %r771;
	ld.global.u32 	%r772, [%rd8+132];
	xor.b32  	%r1041, %r1041, %r772;
	ld.global.u32 	%r773, [%rd8+136];
	xor.b32  	%r1040, %r1040, %r773;
$L__BB9_56:
	and.b32  	%r775, %r723, 128;
	setp.eq.s32 	%p31, %r775, 0;
	@%p31 bra 	$L__BB9_58;
	ld.global.u32 	%r776, [%rd8+140];
	xor.b32  	%r1044, %r1044, %r776;
	ld.global.u32 	%r777, [%rd8+144];
	xor.b32  	%r1043, %r1043, %r777;
	ld.global.u32 	%r778, [%rd8+148];
	xor.b32  	%r1042, %r1042, %r778;
	ld.global.u32 	%r779, [%rd8+152];
	xor.b32  	%r1041, %r1041, %r779;
	ld.global.u32 	%r780, [%rd8+156];
	xor.b32  	%r1040, %r1040, %r780;
$L__BB9_58:
	and.b32  	%r782, %r723, 256;
	setp.eq.s32 	%p32, %r782, 0;
	@%p32 bra 	$L__BB9_60;
	ld.global.u32 	%r783, [%rd8+160];
	xor.b32  	%r1044, %r1044, %r783;
	ld.global.u32 	%r784, [%rd8+164];
	xor.b32  	%r1043, %r1043, %r784;
	ld.global.u32 	%r785, [%rd8+168];
	xor.b32  	%r1042, %r1042, %r785;
	ld.global.u32 	%r786, [%rd8+172];
	xor.b32  	%r1041, %r1041, %r786;
	ld.global.u32 	%r787, [%rd8+176];
	xor.b32  	%r1040, %r1040, %r787;
$L__BB9_60:
	and.b32  	%r789, %r723, 512;
	setp.eq.s32 	%p33, %r789, 0;
	@%p33 bra 	$L__BB9_62;
	ld.global.u32 	%r790, [%rd8+180];
	xor.b32  	%r1044, %r1044, %r790;
	ld.global.u32 	%r791, [%rd8+184];
	xor.b32  	%r1043, %r1043, %r791;
	ld.global.u32 	%r792, [%rd8+188];
	xor.b32  	%r1042, %r1042, %r792;
	ld.global.u32 	%r793, [%rd8+192];
	xor.b32  	%r1041, %r1041, %r793;
	ld.global.u32 	%r794, [%rd8+196];
	xor.b32  	%r1040, %r1040, %r794;
$L__BB9_62:
	and.b32  	%r796, %r723, 1024;
	setp.eq.s32 	%p34, %r796, 0;
	@%p34 bra 	$L__BB9_64;
	ld.global.u32 	%r797, [%rd8+200];
	xor.b32  	%r1044, %r1044, %r797;
	ld.global.u32 	%r798, [%rd8+204];
	xor.b32  	%r1043, %r1043, %r798;
	ld.global.u32 	%r799, [%rd8+208];
	xor.b32  	%r1042, %r1042, %r799;
	ld.global.u32 	%r800, [%rd8+212];
	xor.b32  	%r1041, %r1041, %r800;
	ld.global.u32 	%r801, [%rd8+216];
	xor.b32  	%r1040, %r1040, %r801;
$L__BB9_64:
	and.b32  	%r803, %r723, 2048;
	setp.eq.s32 	%p35, %r803, 0;
	@%p35 bra 	$L__BB9_66;
	ld.global.u32 	%r804, [%rd8+220];
	xor.b32  	%r1044, %r1044, %r804;
	ld.global.u32 	%r805, [%rd8+224];
	xor.b32  	%r1043, %r1043, %r805;
	ld.global.u32 	%r806, [%rd8+228];
	xor.b32  	%r1042, %r1042, %r806;
	ld.global.u32 	%r807, [%rd8+232];
	xor.b32  	%r1041, %r1041, %r807;
	ld.global.u32 	%r808, [%rd8+236];
	xor.b32  	%r1040, %r1040, %r808;
$L__BB9_66:
	and.b32  	%r810, %r723, 4096;
	setp.eq.s32 	%p36, %r810, 0;
	@%p36 bra 	$L__BB9_68;
	ld.global.u32 	%r811, [%rd8+240];
	xor.b32  	%r1044, %r1044, %r811;
	ld.global.u32 	%r812, [%rd8+244];
	xor.b32  	%r1043, %r1043, %r812;
	ld.global.u32 	%r813, [%rd8+248];
	xor.b32  	%r1042, %r1042, %r813;
	ld.global.u32 	%r814, [%rd8+252];
	xor.b32  	%r1041, %r1041, %r814;
	ld.global.u32 	%r815, [%rd8+256];
	xor.b32  	%r1040, %r1040, %r815;
$L__BB9_68:
	and.b32  	%r817, %r723, 8192;
	setp.eq.s32 	%p37, %r817, 0;
	@%p37 bra 	$L__BB9_70;
	ld.global.u32 	%r818, [%rd8+260];
	xor.b32  	%r1044, %r1044, %r818;
	ld.global.u32 	%r819, [%rd8+264];
	xor.b32  	%r1043, %r1043, %r819;
	ld.global.u32 	%r820, [%rd8+268];
	xor.b32  	%r1042, %r1042, %r820;
	ld.global.u32 	%r821, [%rd8+272];
	xor.b32  	%r1041, %r1041, %r821;
	ld.global.u32 	%r822, [%rd8+276];
	xor.b32  	%r1040, %r1040, %r822;
$L__BB9_70:
	and.b32  	%r824, %r723, 16384;
	setp.eq.s32 	%p38, %r824, 0;
	@%p38 bra 	$L__BB9_72;
	ld.global.u32 	%r825, [%rd8+280];
	xor.b32  	%r1044, %r1044, %r825;
	ld.global.u32 	%r826, [%rd8+284];
	xor.b32  	%r1043, %r1043, %r826;
	ld.global.u32 	%r827, [%rd8+288];
	xor.b32  	%r1042, %r1042, %r827;
	ld.global.u32 	%r828, [%rd8+292];
	xor.b32  	%r1041, %r1041, %r828;
	ld.global.u32 	%r829, [%rd8+296];
	xor.b32  	%r1040, %r1040, %r829;
$L__BB9_72:
	and.b32  	%r831, %r723, 32768;
	setp.eq.s32 	%p39, %r831, 0;
	@%p39 bra 	$L__BB9_74;
	ld.global.u32 	%r832, [%rd8+300];
	xor.b32  	%r1044, %r1044, %r832;
	ld.global.u32 	%r833, [%rd8+304];
	xor.b32  	%r1043, %r1043, %r833;
	ld.global.u32 	%r834, [%rd8+308];
	xor.b32  	%r1042, %r1042, %r834;
	ld.global.u32 	%r835, [%rd8+312];
	xor.b32  	%r1041, %r1041, %r835;
	ld.global.u32 	%r836, [%rd8+316];
	xor.b32  	%r1040, %r1040, %r836;
$L__BB9_74:
	add.s32 	%r1131, %r1131, 16;
	setp.ne.s32 	%p40, %r1131, 32;
	@%p40 bra 	$L__BB9_42;
	mad.lo.s32 	%r837, %r1125, -31, %r201;
	add.s32 	%r1125, %r837, 1;
	setp.ne.s32 	%p41, %r1125, 5;
	@%p41 bra 	$L__BB9_41;
	st.local.u32 	[%rd2+4], %r1044;
	st.local.v2.u32 	[%rd2+8], {%r1043, %r1042};
	st.local.v2.u32 	[%rd2+16], {%r1041, %r1040};
	setp.ne.s64 	%p42, %rd5, 3;
	@%p42 bra 	$L__BB9_114;
	mov.b32 	%r1040, 0;
	mov.u32 	%r1041, %r1040;
	mov.u32 	%r1042, %r1040;
	mov.u32 	%r1043, %r1040;
	mov.u32 	%r1044, %r1040;
	mov.u32 	%r1217, %r1040;
$L__BB9_78:
	mul.wide.u32 	%rd22, %r1217, 4;
	add.s64 	%rd23, %rd2, %rd22;
	ld.local.u32 	%r376, [%rd23+4];
	shl.b32 	%r377, %r1217, 5;
	mov.b32 	%r1223, 0;
$L__BB9_79:
	.pragma "nounroll";
	shr.u32 	%r840, %r376, %r1223;
	and.b32  	%r841, %r840, 1;
	setp.eq.b32 	%p43, %r841, 1;
	not.pred 	%p44, %p43;
	add.s32 	%r842, %r377, %r1223;
	mul.lo.s32 	%r843, %r842, 5;
	mul.wide.u32 	%rd24, %r843, 4;
	add.s64 	%rd9, %rd6, %rd24;
	@%p44 bra 	$L__BB9_81;
	ld.global.u32 	%r844, [%rd9];
	xor.b32  	%r1044, %r1044, %r844;
	ld.global.u32 	%r845, [%rd9+4];
	xor.b32  	%r1043, %r1043, %r845;
	ld.global.u32 	%r846, [%rd9+8];
	xor.b32  	%r1042, %r1042, %r846;
	ld.global.u32 	%r847, [%rd9+12];
	xor.b32  	%r1041, %r1041, %r847;
	ld.global.u32 	%r848, [%rd9+16];
	xor.b32  	%r1040, %r1040, %r848;
$L__BB9_81:
	and.b32  	%r850, %r840, 2;
	setp.eq.s32 	%p45, %r850, 0;
	@%p45 bra 	$L__BB9_83;
	ld.global.u32 	%r851, [%rd9+20];
	xor.b32  	%r1044, %r1044, %r851;
	ld.global.u32 	%r852, [%rd9+24];
	xor.b32  	%r1043, %r1043, %r852;
	ld.global.u32 	%r853, [%rd9+28];
	xor.b32  	%r1042, %r1042, %r853;
	ld.global.u32 	%r854, [%rd9+32];
	xor.b32  	%r1041, %r1041, %r854;
	ld.global.u32 	%r855, [%rd9+36];
	xor.b32  	%r1040, %r1040, %r855;
$L__BB9_83:
	and.b32  	%r857, %r840, 4;
	setp.eq.s32 	%p46, %r857, 0;
	@%p46 bra 	$L__BB9_85;
	ld.global.u32 	%r858, [%rd9+40];
	xor.b32  	%r1044, %r1044, %r858;
	ld.global.u32 	%r859, [%rd9+44];
	xor.b32  	%r1043, %r1043, %r859;
	ld.global.u32 	%r860, [%rd9+48];
	xor.b32  	%r1042, %r1042, %r860;
	ld.global.u32 	%r861, [%rd9+52];
	xor.b32  	%r1041, %r1041, %r861;
	ld.global.u32 	%r862, [%rd9+56];
	xor.b32  	%r1040, %r1040, %r862;
$L__BB9_85:
	and.b32  	%r864, %r840, 8;
	setp.eq.s32 	%p47, %r864, 0;
	@%p47 bra 	$L__BB9_87;
	ld.global.u32 	%r865, [%rd9+60];
	xor.b32  	%r1044, %r1044, %r865;
	ld.global.u32 	%r866, [%rd9+64];
	xor.b32  	%r1043, %r1043, %r866;
	ld.global.u32 	%r867, [%rd9+68];
	xor.b32  	%r1042, %r1042, %r867;
	ld.global.u32 	%r868, [%rd9+72];
	xor.b32  	%r1041, %r1041, %r868;
	ld.global.u32 	%r869, [%rd9+76];
	xor.b32  	%r1040, %r1040, %r869;
$L__BB9_87:
	and.b32  	%r871, %r840, 16;
	setp.eq.s32 	%p48, %r871, 0;
	@%p48 bra 	$L__BB9_89;
	ld.global.u32 	%r872, [%rd9+80];
	xor.b32  	%r1044, %r1044, %r872;
	ld.global.u32 	%r873, [%rd9+84];
	xor.b32  	%r1043, %r1043, %r873;
	ld.global.u32 	%r874, [%rd9+88];
	xor.b32  	%r1042, %r1042, %r874;
	ld.global.u32 	%r875, [%rd9+92];
	xor.b32  	%r1041, %r1041, %r875;
	ld.global.u32 	%r876, [%rd9+96];
	xor.b32  	%r1040, %r1040, %r876;
$L__BB9_89:
	and.b32  	%r878, %r840, 32;
	setp.eq.s32 	%p49, %r878, 0;
	@%p49 bra 	$L__BB9_91;
	ld.global.u32 	%r879, [%rd9+100];
	xor.b32  	%r1044, %r1044, %r879;
	ld.global.u32 	%r880, [%rd9+104];
	xor.b32  	%r1043, %r1043, %r880;
	ld.global.u32 	%r881, [%rd9+108];
	xor.b32  	%r1042, %r1042, %r881;
	ld.global.u32 	%r882, [%rd9+112];
	xor.b32  	%r1041, %r1041, %r882;
	ld.global.u32 	%r883, [%rd9+116];
	xor.b32  	%r1040, %r1040, %r883;
$L__BB9_91:
	and.b32  	%r885, %r840, 64;
	setp.eq.s32 	%p50, %r885, 0;
	@%p50 bra 	$L__BB9_93;
	ld.global.u32 	%r886, [%rd9+120];
	xor.b32  	%r1044, %r1044, %r886;
	ld.global.u32 	%r887, [%rd9+124];
	xor.b32  	%r1043, %r1043, %r887;
	ld.global.u32 	%r888, [%rd9+128];
	xor.b32  	%r1042, %r1042, %r888;
	ld.global.u32 	%r889, [%rd9+132];
	xor.b32  	%r1041, %r1041, %r889;
	ld.global.u32 	%r890, [%rd9+136];
	xor.b32  	%r1040, %r1040, %r890;
$L__BB9_93:
	and.b32  	%r892, %r840, 128;
	setp.eq.s32 	%p51, %r892, 0;
	@%p51 bra 	$L__BB9_95;
	ld.global.u32 	%r893, [%rd9+140];
	xor.b32  	%r1044, %r1044, %r893;
	ld.global.u32 	%r894, [%rd9+144];
	xor.b32  	%r1043, %r1043, %r894;
	ld.global.u32 	%r895, [%rd9+148];
	xor.b32  	%r1042, %r1042, %r895;
	ld.global.u32 	%r896, [%rd9+152];
	xor.b32  	%r1041, %r1041, %r896;
	ld.global.u32 	%r897, [%rd9+156];
	xor.b32  	%r1040, %r1040, %r897;
$L__BB9_95:
	and.b32  	%r899, %r840, 256;
	setp.eq.s32 	%p52, %r899, 0;
	@%p52 bra 	$L__BB9_97;
	ld.global.u32 	%r900, [%rd9+160];
	xor.b32  	%r1044, %r1044, %r900;
	ld.global.u32 	%r901, [%rd9+164];
	xor.b32  	%r1043, %r1043, %r901;
	ld.global.u32 	%r902, [%rd9+168];
	xor.b32  	%r1042, %r1042, %r902;
	ld.global.u32 	%r903, [%rd9+172];
	xor.b32  	%r1041, %r1041, %r903;
	ld.global.u32 	%r904, [%rd9+176];
	xor.b32  	%r1040, %r1040, %r904;
$L__BB9_97:
	and.b32  	%r906, %r840, 512;
	setp.eq.s32 	%p53, %r906, 0;
	@%p53 bra 	$L__BB9_99;
	ld.global.u32 	%r907, [%rd9+180];
	xor.b32  	%r1044, %r1044, %r907;
	ld.global.u32 	%r908, [%rd9+184];
	xor.b32  	%r1043, %r1043, %r908;
	ld.global.u32 	%r909, [%rd9+188];
	xor.b32  	%r1042, %r1042, %r909;
	ld.global.u32 	%r910, [%rd9+192];
	xor.b32  	%r1041, %r1041, %r910;
	ld.global.u32 	%r911, [%rd9+196];
	xor.b32  	%r1040, %r1040, %r911;
$L__BB9_99:
	and.b32  	%r913, %r840, 1024;
	setp.eq.s32 	%p54, %r913, 0;
	@%p54 bra 	$L__BB9_101;
	ld.global.u32 	%r914, [%rd9+200];
	xor.b32  	%r1044, %r1044, %r914;
	ld.global.u32 	%r915, [%rd9+204];
	xor.b32  	%r1043, %r1043, %r915;
	ld.global.u32 	%r916, [%rd9+208];
	xor.b32  	%r1042, %r1042, %r916;
	ld.global.u32 	%r917, [%rd9+212];
	xor.b32  	%r1041, %r1041, %r917;
	ld.global.u32 	%r918, [%rd9+216];
	xor.b32  	%r1040, %r1040, %r918;
$L__BB9_101:
	and.b32  	%r920, %r840, 2048;
	setp.eq.s32 	%p55, %r920, 0;
	@%p55 bra 	$L__BB9_103;
	ld.global.u32 	%r921, [%rd9+220];
	xor.b32  	%r1044, %r1044, %r921;
	ld.global.u32 	%r922, [%rd9+224];
	xor.b32  	%r1043, %r1043, %r922;
	ld.global.u32 	%r923, [%rd9+228];
	xor.b32  	%r1042, %r1042, %r923;
	ld.global.u32 	%r924, [%rd9+232];
	xor.b32  	%r1041, %r1041, %r924;
	ld.global.u32 	%r925, [%rd9+236];
	xor.b32  	%r1040, %r1040, %r925;
$L__BB9_103:
	and.b32  	%r927, %r840, 4096;
	setp.eq.s32 	%p56, %r927, 0;
	@%p56 bra 	$L__BB9_105;
	ld.global.u32 	%r928, [%rd9+240];
	xor.b32  	%r1044, %r1044, %r928;
	ld.global.u32 	%r929, [%rd9+244];
	xor.b32  	%r1043, %r1043, %r929;
	ld.global.u32 	%r930, [%rd9+248];
	xor.b32  	%r1042, %r1042, %r930;
	ld.global.u32 	%r931, [%rd9+252];
	xor.b32  	%r1041, %r1041, %r931;
	ld.global.u32 	%r932, [%rd9+256];
	xor.b32  	%r1040, %r1040, %r932;
$L__BB9_105:
	and.b32  	%r934, %r840, 8192;
	setp.eq.s32 	%p57, %r934, 0;
	@%p57 bra 	$L__BB9_107;
	ld.global.u32 	%r935, [%rd9+260];
	xor.b32  	%r1044, %r1044, %r935;
	ld.global.u32 	%r936, [%rd9+264];
	xor.b32  	%r1043, %r1043, %r936;
	ld.global.u32 	%r937, [%rd9+268];
	xor.b32  	%r1042, %r1042, %r937;
	ld.global.u32 	%r938, [%rd9+272];
	xor.b32  	%r1041, %r1041, %r938;
	ld.global.u32 	%r939, [%rd9+276];
	xor.b32  	%r1040, %r1040, %r939;
$L__BB9_107:
	and.b32  	%r941, %r840, 16384;
	setp.eq.s32 	%p58, %r941, 0;
	@%p58 bra 	$L__BB9_109;
	ld.global.u32 	%r942, [%rd9+280];
	xor.b32  	%r1044, %r1044, %r942;
	ld.global.u32 	%r943, [%rd9+284];
	xor.b32  	%r1043, %r1043, %r943;
	ld.global.u32 	%r944, [%rd9+288];
	xor.b32  	%r1042, %r1042, %r944;
	ld.global.u32 	%r945, [%rd9+292];
	xor.b32  	%r1041, %r1041, %r945;
	ld.global.u32 	%r946, [%rd9+296];
	xor.b32  	%r1040, %r1040, %r946;
$L__BB9_109:
	and.b32  	%r948, %r840, 32768;
	setp.eq.s32 	%p59, %r948, 0;
	@%p59 bra 	$L__BB9_111;
	ld.global.u32 	%r949, [%rd9+300];
	xor.b32  	%r1044, %r1044, %r949;
	ld.global.u32 	%r950, [%rd9+304];
	xor.b32  	%r1043, %r1043, %r950;
	ld.global.u32 	%r951, [%rd9+308];
	xor.b32  	%r1042, %r1042, %r951;
	ld.global.u32 	%r952, [%rd9+312];
	xor.b32  	%r1041, %r1041, %r952;
	ld.global.u32 	%r953, [%rd9+316];
	xor.b32  	%r1040, %r1040, %r953;
$L__BB9_111:
	add.s32 	%r1223, %r1223, 16;
	setp.ne.s32 	%p60, %r1223, 32;
	@%p60 bra 	$L__BB9_79;
	mad.lo.s32 	%r954, %r1217, -31, %r377;
	add.s32 	%r1217, %r954, 1;
	setp.ne.s32 	%p61, %r1217, 5;
	@%p61 bra 	$L__BB9_78;
	st.local.u32 	[%rd2+4], %r1044;
	st.local.v2.u32 	[%rd2+8], {%r1043, %r1042};
	st.local.v2.u32 	[%rd2+16], {%r1041, %r1040};
$L__BB9_114:
	shr.u64 	%rd37, %rd4, 2;
	add.s32 	%r1027, %r1027, 1;
	setp.gt.u64 	%p62, %rd4, 3;
	@%p62 bra 	$L__BB9_2;
$L__BB9_115:
	mul.hi.s32 	%r955, %r591, 1717986919;
	shr.u32 	%r956, %r955, 31;
	shr.s32 	%r957, %r955, 2;
	add.s32 	%r958, %r957, %r956;
	add.s32 	%r557, %r958, %r591;
	setp.lt.s32 	%p63, %r557, 1;
	@%p63 bra 	$L__BB9_124;
	and.b32  	%r558, %r557, 3;
	setp.lt.u32 	%p64, %r557, 4;
	mov.b32 	%r1331, 0;
	@%p64 bra 	$L__BB9_119;
	and.b32  	%r1331, %r557, 2147483644;
	mul.lo.s32 	%r960, %r5, 1703105765;
	sub.s32 	%r961, %r4, %r960;
	add.s32 	%r1316, %r961, 8064989;
	neg.s32 	%r1315, %r1331;
	shl.b32 	%r562, %r2, 2;
	cvt.u64.u32 	%rd27, %r562;
	mov.u32 	%r1314, %r1;
	mov.u32 	%r1319, %r1042;
	mov.u32 	%r1320, %r1043;
	mov.u32 	%r1321, %r1044;
$L__BB9_118:
	.pragma "nounroll";
	mov.u32 	%r1044, %r1040;
	mov.u32 	%r1328, %r1316;
	shr.u32 	%r962, %r1321, 2;
	xor.b32  	%r963, %r962, %r1321;
	shl.b32 	%r964, %r1044, 4;
	shl.b32 	%r965, %r963, 1;
	xor.b32  	%r966, %r965, %r964;
	xor.b32  	%r967, %r966, %r963;
	xor.b32  	%r1043, %r967, %r1044;
	add.s32 	%r968, %r1328, %r1043;
	add.s32 	%r969, %r968, -1087311;
	cvt.rn.f32.u32 	%f1, %r969;
	fma.rn.f32 	%f2, %f1, 0f2F800000, 0f2F000000;
	mul.wide.s32 	%rd25, %r1314, 4;
	add.s64 	%rd26, %rd1, %rd25;
	st.global.f32 	[%rd26], %f2;
	shr.u32 	%r970, %r1320, 2;
	xor.b32  	%r971, %r970, %r1320;
	shl.b32 	%r972, %r1043, 4;
	shl.b32 	%r973, %r971, 1;
	xor.b32  	%r974, %r973, %r972;
	xor.b32  	%r975, %r974, %r971;
	xor.b32  	%r1042, %r975, %r1043;
	add.s32 	%r976, %r1328, %r1042;
	add.s32 	%r977, %r976, -724874;
	cvt.rn.f32.u32 	%f3, %r977;
	fma.rn.f32 	%f4, %f3, 0f2F800000, 0f2F000000;
	add.s64 	%rd28, %rd26, %rd27;
	st.global.f32 	[%rd28], %f4;
	shr.u32 	%r978, %r1319, 2;
	xor.b32  	%r979, %r978, %r1319;
	shl.b32 	%r980, %r1042, 4;
	shl.b32 	%r981, %r979, 1;
	xor.b32  	%r982, %r981, %r980;
	xor.b32  	%r983, %r982, %r979;
	xor.b32  	%r573, %r983, %r1042;
	add.s32 	%r984, %r1328, %r573;
	add.s32 	%r985, %r984, -362437;
	cvt.rn.f32.u32 	%f5, %r985;
	fma.rn.f32 	%f6, %f5, 0f2F800000, 0f2F000000;
	add.s64 	%rd29, %rd28, %rd27;
	st.global.f32 	[%rd29], %f6;
	shr.u32 	%r986, %r1041, 2;
	xor.b32  	%r987, %r986, %r1041;
	shl.b32 	%r988, %r573, 4;
	shl.b32 	%r989, %r987, 1;
	xor.b32  	%r990, %r989, %r988;
	xor.b32  	%r991, %r990, %r987;
	xor.b32  	%r1040, %r991, %r573;
	add.s32 	%r992, %r1328, %r1040;
	cvt.rn.f32.u32 	%f7, %r992;
	fma.rn.f32 	%f8, %f7, 0f2F800000, 0f2F000000;
	add.s64 	%rd30, %rd29, %rd27;
	st.global.f32 	[%rd30], %f8;
	add.s32 	%r1316, %r1328, 1449748;
	add.s32 	%r1315, %r1315, 4;
	add.s32 	%r1314, %r1314, %r562;
	setp.ne.s32 	%p65, %r1315, 0;
	mov.u32 	%r1041, %r573;
	mov.u32 	%r1319, %r1042;
	mov.u32 	%r1320, %r1043;
	mov.u32 	%r1321, %r1044;
	@%p65 bra 	$L__BB9_118;
$L__BB9_119:
	setp.eq.s32 	%p66, %r558, 0;
	@%p66 bra 	$L__BB9_124;
	setp.eq.s32 	%p67, %r558, 1;
	@%p67 bra 	$L__BB9_122;
	shr.u32 	%r993, %r1044, 2;
	xor.b32  	%r994, %r993, %r1044;
	shl.b32 	%r995, %r1040, 4;
	shl.b32 	%r996, %r994, 1;
	xor.b32  	%r997, %r996, %r995;
	xor.b32  	%r998, %r997, %r994;
	xor.b32  	%r999, %r998, %r1040;
	add.s32 	%r1000, %r1328, %r999;
	add.s32 	%r1001, %r1000, 362437;
	cvt.rn.f32.u32 	%f9, %r1001;
	fma.rn.f32 	%f10, %f9, 0f2F800000, 0f2F000000;
	mad.lo.s32 	%r1002, %r1331, %r2, %r1;
	mul.wide.s32 	%rd31, %r1002, 4;
	add.s64 	%rd32, %rd1, %rd31;
	st.global.f32 	[%rd32], %f10;
	shr.u32 	%r1003, %r1043, 2;
	xor.b32  	%r1004, %r1003, %r1043;
	shl.b32 	%r1005, %r999, 4;
	shl.b32 	%r1006, %r1004, 1;
	xor.b32  	%r1007, %r1006, %r1005;
	xor.b32  	%r1008, %r1007, %r1004;
	xor.b32  	%r1040, %r1008, %r999;
	add.s32 	%r1328, %r1328, 724874;
	add.s32 	%r1009, %r1040, %r1328;
	cvt.rn.f32.u32 	%f11, %r1009;
	fma.rn.f32 	%f12, %f11, 0f2F800000, 0f2F000000;
	shl.b32 	%r1010, %r2, 2;
	cvt.u64.u32 	%rd33, %r1010;
	add.s64 	%rd34, %rd32, %rd33;
	st.global.f32 	[%rd34], %f12;
	add.s32 	%r1331, %r1331, 2;
	mov.u32 	%r1044, %r1042;
$L__BB9_122:
	and.b32  	%r1011, %r557, 1;
	setp.eq.b32 	%p68, %r1011, 1;
	not.pred 	%p69, %p68;
	@%p69 bra 	$L__BB9_124;
	shr.u32 	%r1012, %r1044, 2;
	xor.b32  	%r1013, %r1012, %r1044;
	shl.b32 	%r1014, %r1040, 4;
	shl.b32 	%r1015, %r1013, 1;
	xor.b32  	%r1016, %r1015, %r1014;
	xor.b32  	%r1017, %r1016, %r1013;
	xor.b32  	%r1018, %r1017, %r1040;
	add.s32 	%r1019, %r1328, %r1018;
	add.s32 	%r1020, %r1019, 362437;
	cvt.rn.f32.u32 	%f13, %r1020;
	fma.rn.f32 	%f14, %f13, 0f2F800000, 0f2F000000;
	mad.lo.s32 	%r1021, %r1331, %r2, %r1;
	mul.wide.s32 	%rd35, %r1021, 4;
	add.s64 	%rd36, %rd1, %rd35;
	st.global.f32 	[%rd36], %f14;
$L__BB9_124:
	ret;

}
	// .globl	_Z10saltpepperPK6uchar4PS_iiffPf
.visible .entry _Z10saltpepperPK6uchar4PS_iiffPf(
	.param .u64 .ptr .align 1 _Z10saltpepperPK6uchar4PS_iiffPf_param_0,
	.param .u64 .ptr .align 1 _Z10saltpepperPK6uchar4PS_iiffPf_param_1,
	.param .u32 _Z10saltpepperPK6uchar4PS_iiffPf_param_2,
	.param .u32 _Z10saltpepperPK6uchar4PS_iiffPf_param_3,
	.param .f32 _Z10saltpepperPK6uchar4PS_iiffPf_param_4,
	.param .f32 _Z10saltpepperPK6uchar4PS_iiffPf_param_5,
	.param .u64 .ptr .align 1 _Z10saltpepperPK6uchar4PS_iiffPf_param_6
)
{
	.reg .pred 	%p<10>;
	.reg .b16 	%rs<3>;
	.reg .b32 	%r<15>;
	.reg .b32 	%f<4>;
	.reg .b64 	%rd<11>;

	ld.param.u64 	%rd2, [_Z10saltpepperPK6uchar4PS_iiffPf_param_0];
	ld.param.u64 	%rd3, [_Z10saltpepperPK6uchar4PS_iiffPf_param_1];
	ld.param.u32 	%r2, [_Z10saltpepperPK6uchar4PS_iiffPf_param_2];
	ld.param.u32 	%r4, [_Z10saltpepperPK6uchar4PS_iiffPf_param_3];
	ld.param.f32 	%f2, [_Z10saltpepperPK6uchar4PS_iiffPf_param_4];
	ld.param.f32 	%f3, [_Z10saltpepperPK6uchar4PS_iiffPf_param_5];
	ld.param.u64 	%rd4, [_Z10saltpepperPK6uchar4PS_iiffPf_param_6];
	mov.u32 	%r5, %ctaid.x;
	mov.u32 	%r6, %ntid.x;
	mov.u32 	%r7, %tid.x;
	mad.lo.s32 	%r8, %r5, %r6, %r7;
	mov.u32 	%r9, %ctaid.y;
	mov.u32 	%r10, %ntid.y;
	mov.u32 	%r11, %tid.y;
	mad.lo.s32 	%r12, %r9, %r10, %r11;
	mad.lo.s32 	%r1, %r4, %r12, %r8;
	setp.ge.s32 	%p1, %r8, %r4;
	setp.ge.s32 	%p2, %r12, %r2;
	or.pred  	%p3, %p1, %p2;
	@%p3 bra 	$L__BB10_5;
	cvta.to.global.u64 	%rd5, %rd3;
	cvta.to.global.u64 	%rd6, %rd4;
	cvta.to.global.u64 	%rd7, %rd2;
	mul.wide.s32 	%rd8, %r1, 4;
	add.s64 	%rd9, %rd6, %rd8;
	ld.global.f32 	%f1, [%rd9];
	add.s64 	%rd1, %rd5, %rd8;
	add.s64 	%rd10, %rd7, %rd8;
	ld.global.u32 	%r14, [%rd10];
	st.global.u32 	[%rd1], %r14;
	setp.ltu.f32 	%p4, %f1, 0f3F000000;
	setp.geu.f32 	%p5, %f1, %f2;
	or.pred  	%p6, %p4, %p5;
	@%p6 bra 	$L__BB10_3;
	mov.b16 	%rs1, 255;
	st.global.v2.u8 	[%rd1], {%rs1, %rs1};
	st.global.u8 	[%rd1+2], %rs1;
$L__BB10_3:
	setp.ltu.f32 	%p7, %f1, %f3;
	setp.geu.f32 	%p8, %f1, 0f3F000000;
	or.pred  	%p9, %p7, %p8;
	@%p9 bra 	$L__BB10_5;
	mov.b16 	%rs2, 0;
	st.global.v2.u8 	[%rd1], {%rs2, %rs2};
	st.global.u8 	[%rd1+2], %rs2;
$L__BB10_5:
	ret;

}
	// .globl	_Z16separateChannelsPK6uchar4iiPhS2_S2_
.visible .entry _Z16separateChannelsPK6uchar4iiPhS2_S2_(
	.param .u64 .ptr .align 1 _Z16separateChannelsPK6uchar4iiPhS2_S2__param_0,
	.param .u32 _Z16separateChannelsPK6uchar4iiPhS2_S2__param_1,
	.param .u32 _Z16separateChannelsPK6uchar4iiPhS2_S2__param_2,
	.param .u64 .ptr .align 1 _Z16separateChannelsPK6uchar4iiPhS2_S2__param_3,
	.param .u64 .ptr .align 1 _Z16separateChannelsPK6uchar4iiPhS2_S2__param_4,
	.param .u64 .ptr .align 1 _Z16separateChannelsPK6uchar4iiPhS2_S2__param_5
)
{
	.reg .pred 	%p<4>;
	.reg .b16 	%rs<4>;
	.reg .b32 	%r<14>;
	.reg .b64 	%rd<15>;

	ld.param.u64 	%rd1, [_Z16separateChannelsPK6uchar4iiPhS2_S2__param_0];
	ld.param.u32 	%r2, [_Z16separateChannelsPK6uchar4iiPhS2_S2__param_1];
	ld.param.u32 	%r4, [_Z16separateChannelsPK6uchar4iiPhS2_S2__param_2];
	ld.param.u64 	%rd2, [_Z16separateChannelsPK6uchar4iiPhS2_S2__param_3];
	ld.param.u64 	%rd3, [_Z16separateChannelsPK6uchar4iiPhS2_S2__param_4];
	ld.param.u64 	%rd4, [_Z16separateChannelsPK6uchar4iiPhS2_S2__param_5];
	mov.u32 	%r5, %ctaid.x;
	mov.u32 	%r6, %ntid.x;
	mov.u32 	%r7, %tid.x;
	mad.lo.s32 	%r8, %r5, %r6, %r7;
	mov.u32 	%r9, %ctaid.y;
	mov.u32 	%r10, %ntid.y;
	mov.u32 	%r11, %tid.y;
	mad.lo.s32 	%r12, %r9, %r10, %r11;
	mad.lo.s32 	%r1, %r4, %r12, %r8;
	setp.ge.s32 	%p1, %r8, %r4;
	setp.ge.s32 	%p2, %r12, %r2;
	or.pred  	%p3, %p1, %p2;
	@%p3 bra 	$L__BB11_2;
	cvta.to.global.u64 	%rd5, %rd1;
	cvta.to.global.u64 	%rd6, %rd2;
	cvta.to.global.u64 	%rd7, %rd3;
	cvta.to.global.u64 	%rd8, %rd4;
	cvt.s64.s32 	%rd9, %r1;
	mul.wide.s32 	%rd10, %r1, 4;
	add.s64 	%rd11, %rd5, %rd10;
	ld.global.u8 	%rs1, [%rd11];
	add.s64 	%rd12, %rd6, %rd9;
	st.global.u8 	[%rd12], %rs1;
	ld.global.u8 	%rs2, [%rd11+1];
	add.s64 	%rd13, %rd7, %rd9;
	st.global.u8 	[%rd13], %rs2;
	ld.global.u8 	%rs3, [%rd11+2];
	add.s64 	%rd14, %rd8, %rd9;
	st.global.u8 	[%rd14], %rs3;
$L__BB11_2:
	ret;

}
	// .globl	_Z17recombineChannelsPKhS0_S0_P6uchar4ii
.visible .entry _Z17recombineChannelsPKhS0_S0_P6uchar4ii(
	.param .u64 .ptr .align 1 _Z17recombineChannelsPKhS0_S0_P6uchar4ii_param_0,
	.param .u64 .ptr .align 1 _Z17recombineChannelsPKhS0_S0_P6uchar4ii_param_1,
	.param .u64 .ptr .align 1 _Z17recombineChannelsPKhS0_S0_P6uchar4ii_param_2,
	.param .u64 .ptr .align 1 _Z17recombineChannelsPKhS0_S0_P6uchar4ii_param_3,
	.param .u32 _Z17recombineChannelsPKhS0_S0_P6uchar4ii_param_4,
	.param .u32 _Z17recombineChannelsPKhS0_S0_P6uchar4ii_param_5
)
{
	.reg .pred 	%p<4>;
	.reg .b32 	%r<20>;
	.reg .b64 	%rd<15>;

	ld.param.u64 	%rd1, [_Z17recombineChannelsPKhS0_S0_P6uchar4ii_param_0];
	ld.param.u64 	%rd2, [_Z17recombineChannelsPKhS0_S0_P6uchar4ii_param_1];
	ld.param.u64 	%rd3, [_Z17recombineChannelsPKhS0_S0_P6uchar4ii_param_2];
	ld.param.u64 	%rd4, [_Z17recombineChannelsPKhS0_S0_P6uchar4ii_param_3];
	ld.param.u32 	%r2, [_Z17recombineChannelsPKhS0_S0_P6uchar4ii_param_4];
	ld.param.u32 	%r4, [_Z17recombineChannelsPKhS0_S0_P6uchar4ii_param_5];
	mov.u32 	%r5, %ctaid.x;
	mov.u32 	%r6, %ntid.x;
	mov.u32 	%r7, %tid.x;
	mad.lo.s32 	%r8, %r5, %r6, %r7;
	mov.u32 	%r9, %ctaid.y;
	mov.u32 	%r10, %ntid.y;
	mov.u32 	%r11, %tid.y;
	mad.lo.s32 	%r12, %r9, %r10, %r11;
	mad.lo.s32 	%r1, %r4, %r12, %r8;
	setp.ge.s32 	%p1, %r8, %r4;
	setp.ge.s32 	%p2, %r12, %r2;
	or.pred  	%p3, %p1, %p2;
	@%p3 bra 	$L__BB12_2;
	cvta.to.global.u64 	%rd5, %rd1;
	cvta.to.global.u64 	%rd6, %rd2;
	cvta.to.global.u64 	%rd7, %rd3;
	cvta.to.global.u64 	%rd8, %rd4;
	cvt.s64.s32 	%rd9, %r1;
	add.s64 	%rd10, %rd5, %rd9;
	add.s64 	%rd11, %rd6, %rd9;
	add.s64 	%rd12, %rd7, %rd9;
	mul.wide.s32 	%rd13, %r1, 4;
	add.s64 	%rd14, %rd8, %rd13;
	ld.global.u8 	%r14, [%rd11];
	ld.global.u8 	%r15, [%rd10];
	prmt.b32 	%r16, %r15, %r14, 0x3340U;
	ld.global.u8 	%r17, [%rd12];
	prmt.b32 	%r18, %r17, 65535, 0x3340U;
	prmt.b32 	%r19, %r16, %r18, 0x5410U;
	st.global.u32 	[%rd14], %r19;
$L__BB12_2:
	ret;

}


// ===== COMPILED SASS (sm_100) =====

	.target	sm_100

	.elftype	@"ET_EXEC"


//--------------------- .note.nv.tkinfo           --------------------------
	.section	.note.nv.tkinfo,"",@"SHT_NOTE"
	.sectionflags	@"SHF_NOTE_NV_TKINFO"
	.tkinfo
        /*0018*/ 	.word	0x00000002
        /*0030*/ 	.string	""
        /*0030*/ 	.string	"ptxas"
        /*0030*/ 	.string	"Cuda compilation tools, release 13.0, V13.0.88"
        /*0030*/ 	.string	"Build cuda_13.0.r13.0/compiler.36424714_0"
        /*0030*/ 	.string	"-arch sm_100 -m 64 "



//--------------------- .note.nv.cuinfo           --------------------------
	.section	.note.nv.cuinfo,"",@"SHT_NOTE"
	.sectionflags	@"SHF_NOTE_NV_CUINFO"
        /*0018*/ 	.short	0x0002
        /*001a*/ 	.short	0x0064
        /*001c*/ 	.short	0x0082
	.zero		2


//--------------------- .nv.info                  --------------------------
	.section	.nv.info,"",@"SHT_CUDA_INFO"
	.align	4


	//----- nvinfo : EIATTR_REGCOUNT
	.align		4
        /*0000*/ 	.byte	0x04, 0x2f
        /*0002*/ 	.short	(.L_13 - .L_12)
	.align		4
.L_12:
        /*0004*/ 	.word	index@(_Z10box_filterPKhPhiii)
        /*0008*/ 	.word	0x00000018


	//----- nvinfo : EIATTR_FRAME_SIZE
	.align		4
.L_13:
        /*000c*/ 	.byte	0x04, 0x11
        /*000e*/ 	.short	(.L_15 - .L_14)
	.align		4
.L_14:
        /*0010*/ 	.word	index@(_Z10box_filterPKhPhiii)
        /*0014*/ 	.word	0x00000000


	//----- nvinfo : EIATTR_REGCOUNT
	.align		4
.L_15:
        /*0018*/ 	.byte	0x04, 0x2f
        /*001a*/ 	.short	(.L_17 - .L_16)
	.align		4
.L_16:
        /*001c*/ 	.word	index@(_Z6invertPKhPhii)
        /*0020*/ 	.word	0x0000000a


	//----- nvinfo : EIATTR_FRAME_SIZE
	.align		4
.L_17:
        /*0024*/ 	.byte	0x04, 0x11
        /*0026*/ 	.short	(.L_19 - .L_18)
	.align		4
.L_18:
        /*0028*/ 	.word	index@(_Z6invertPKhPhii)
        /*002c*/ 	.word	0x00000000


	//----- nvinfo : EIATTR_REGCOUNT
	.align		4
.L_19:
        /*0030*/ 	.byte	0x04, 0x2f
        /*0032*/ 	.short	(.L_21 - .L_20)
	.align		4
.L_20:
        /*0034*/ 	.word	index@(_Z10brightnessPKhPhiii)
        /*0038*/ 	.word	0x0000000a


	//----- nvinfo : EIATTR_FRAME_SIZE
	.align		4
.L_21:
        /*003c*/ 	.byte	0x04, 0x11
        /*003e*/ 	.short	(.L_23 - .L_22)
	.align		4
.L_22:
        /*0040*/ 	.word	index@(_Z10brightnessPKhPhiii)
        /*0044*/ 	.word	0x00000000


	//----- nvinfo : EIATTR_REGCOUNT
	.align		4
.L_23:
        /*0048*/ 	.byte	0x04, 0x2f
        /*004a*/ 	.short	(.L_25 - .L_24)
	.align		4
.L_24:
        /*004c*/ 	.word	index@(_Z14contrastLegacyPKhPhiii)
        /*0050*/ 	.word	0x0000000a


	//----- nvinfo : EIATTR_FRAME_SIZE
	.align		4
.L_25:
        /*0054*/ 	.byte	0x04, 0x11
        /*0056*/ 	.short	(.L_27 - .L_26)
	.align		4
.L_26:
        /*0058*/ 	.word	index@(_Z14contrastLegacyPKhPhiii)
        /*005c*/ 	.word	0x00000000


	//----- nvinfo : EIATTR_REGCOUNT
	.align		4
.L_27:
        /*0060*/ 	.byte	0x04, 0x2f
        /*0062*/ 	.short	(.L_29 - .L_28)
	.align		4
.L_28:
        /*0064*/ 	.word	index@(_Z8contrastPKhPhiiff)
        /*0068*/ 	.word	0x0000000b


	//----- nvinfo : EIATTR_FRAME_SIZE
	.align		4
.L_29:
        /*006c*/ 	.byte	0x04, 0x11
        /*006e*/ 	.short	(.L_31 - .L_30)
	.align		4
.L_30:
        /*0070*/ 	.word	index@(_Z8contrastPKhPhiiff)
        /*0074*/ 	.word	0x00000000


	//----- nvinfo : EIATTR_REGCOUNT
	.align		4
.L_31:
        /*0078*/ 	.byte	0x04, 0x2f
        /*007a*/ 	.short	(.L_33 - .L_32)
	.align		4
.L_32:
        /*007c*/ 	.word	index@(_Z8saturatePK6uchar4PS_iiiii)
        /*0080*/ 	.word	0x00000016


	//----- nvinfo : EIATTR_FRAME_SIZE
	.align		4
.L_33:
        /*0084*/ 	.byte	0x04, 0x11
        /*0086*/ 	.short	(.L_35 - .L_34)
	.align		4
.L_34:
        /*0088*/ 	.word	index@($__internal_2_$__cuda_sm3x_div_rn_noftz_f32_slowpath)
        /*008c*/ 	.word	0x00000000


	//----- nvinfo : EIATTR_FRAME_SIZE
	.align		4
.L_35:
        /*0090*/ 	.byte	0x04, 0x11
        /*0092*/ 	.short	(.L_37 - .L_36)
	.align		4
.L_36:
        /*0094*/ 	.word	index@(_Z8saturatePK6uchar4PS_iiiii)
        /*0098*/ 	.word	0x00000000


	//----- nvinfo : EIATTR_REGCOUNT
	.align		4
.L_37:
        /*009c*/ 	.byte	0x04, 0x2f
        /*009e*/ 	.short	(.L_39 - .L_38)
	.align		4
.L_38:
        /*00a0*/ 	.word	index@(_Z4tintPK6uchar4PS_iii)
        /*00a4*/ 	.word	0x00000017


	//----- nvinfo : EIATTR_FRAME_SIZE
	.align		4
.L_39:
        /*00a8*/ 	.byte	0x04, 0x11
        /*00aa*/ 	.short	(.L_41 - .L_40)
	.align		4
.L_40:
        /*00ac*/ 	.word	index@($__internal_1_$__cuda_sm3x_div_rn_noftz_f32_slowpath)
        /*00b0*/ 	.word	0x00000020


	//----- nvinfo : EIATTR_FRAME_SIZE
	.align		4
.L_41:
        /*00b4*/ 	.byte	0x04, 0x11
        /*00b6*/ 	.short	(.L_43 - .L_42)
	.align		4
.L_42:
        /*00b8*/ 	.word	index@($__internal_0_$__cuda_sm20_div_rn_f64_full)
        /*00bc*/ 	.word	0x00000020


	//----- nvinfo : EIATTR_FRAME_SIZE
	.align		4
.L_43:
        /*00c0*/ 	.byte	0x04, 0x11
        /*00c2*/ 	.short	(.L_45 - .L_44)
	.align		4
.L_44:
        /*00c4*/ 	.word	index@(_Z4tintPK6uchar4PS_iii)
        /*00c8*/ 	.word	0x00000020


	//----- nvinfo : EIATTR_REGCOUNT
	.align		4
.L_45:
        /*00cc*/ 	.byte	0x04, 0x2f
        /*00ce*/ 	.short	(.L_47 - .L_46)
	.align		4
.L_46:
        /*00d0*/ 	.word	index@(_Z14flipHorizontalPKhPhii)
        /*00d4*/ 	.word	0x00000008


	//----- nvinfo : EIATTR_FRAME_SIZE
	.align		4
.L_47:
        /*00d8*/ 	.byte	0x04, 0x11
        /*00da*/ 	.short	(.L_49 - .L_48)
	.align		4
.L_48:
        /*00dc*/ 	.word	index@(_Z14flipHorizontalPKhPhii)
        /*00e0*/ 	.word	0x00000000


	//----- nvinfo : EIATTR_REGCOUNT
	.align		4
.L_49:
        /*00e4*/ 	.byte	0x04, 0x2f
        /*00e6*/ 	.short	(.L_51 - .L_50)
	.align		4
.L_50:
        /*00e8*/ 	.word	index@(_Z12flipVerticalPK6uchar4PS_ii)
        /*00ec*/ 	.word	0x0000000a


	//----- nvinfo : EIATTR_FRAME_SIZE
	.align		4
.L_51:
        /*00f0*/ 	.byte	0x04, 0x11
        /*00f2*/ 	.short	(.L_53 - .L_52)
	.align		4
.L_52:
        /*00f4*/ 	.word	index@(_Z12flipVerticalPK6uchar4PS_ii)
        /*00f8*/ 	.word	0x00000000


	//----- nvinfo : EIATTR_REGCOUNT
	.align		4
.L_53:
        /*00fc*/ 	.byte	0x04, 0x2f
        /*00fe*/ 	.short	(.L_55 - .L_54)
	.align		4
.L_54:
        /*0100*/ 	.word	index@(_Z8generatemPfii)
        /*0104*/ 	.word	0x00000020


	//----- nvinfo : EIATTR_FRAME_SIZE
	.align		4
.L_55:
        /*0108*/ 	.byte	0x04, 0x11
        /*010a*/ 	.short	(.L_57 - .L_56)
	.align		4
.L_56:
        /*010c*/ 	.word	index@(_Z8generatemPfii)
        /*0110*/ 	.word	0x00000030


	//----- nvinfo : EIATTR_REGCOUNT
	.align		4
.L_57:
        /*0114*/ 	.byte	0x04, 0x2f
        /*0116*/ 	.short	(.L_59 - .L_58)
	.align		4
.L_58:
        /*0118*/ 	.word	index@(_Z10saltpepperPK6uchar4PS_iiffPf)
        /*011c*/ 	.word	0x0000000c


	//----- nvinfo : EIATTR_FRAME_SIZE
	.align		4
.L_59:
        /*0120*/ 	.byte	0x04, 0x11
        /*0122*/ 	.short	(.L_61 - .L_60)
	.align		4
.L_60:
        /*0124*/ 	.word	index@(_Z10saltpepperPK6uchar4PS_iiffPf)
        /*0128*/ 	.word	0x00000000


	//----- nvinfo : EIATTR_REGCOUNT
	.align		4
.L_61:
        /*012c*/ 	.byte	0x04, 0x2f
        /*012e*/ 	.short	(.L_63 - .L_62)
	.align		4
.L_62:
        /*0130*/ 	.word	index@(_Z16separateChannelsPK6uchar4iiPhS2_S2_)
        /*0134*/ 	.word	0x00000012


	//----- nvinfo : EIATTR_FRAME_SIZE
	.align		4
.L_63:
        /*0138*/ 	.byte	0x04, 0x11
        /*013a*/ 	.short	(.L_65 - .L_64)
	.align		4
.L_64:
        /*013c*/ 	.word	index@(_Z16separateChannelsPK6uchar4iiPhS2_S2_)
        /*0140*/ 	.word	0x00000000


	//----- nvinfo : EIATTR_REGCOUNT
	.align		4
.L_65:
        /*0144*/ 	.byte	0x04, 0x2f
        /*0146*/ 	.short	(.L_67 - .L_66)
	.align		4
.L_66:
        /*0148*/ 	.word	index@(_Z17recombineChannelsPKhS0_S0_P6uchar4ii)
        /*014c*/ 	.word	0x00000010


	//----- nvinfo : EIATTR_FRAME_SIZE
	.align		4
.L_67:
        /*0150*/ 	.byte	0x04, 0x11
        /*0152*/ 	.short	(.L_69 - .L_68)
	.align		4
.L_68:
        /*0154*/ 	.word	index@(_Z17recombineChannelsPKhS0_S0_P6uchar4ii)
        /*0158*/ 	.word	0x00000000


	//----- nvinfo : EIATTR_MIN_STACK_SIZE
	.align		4
.L_69:
        /*015c*/ 	.byte	0x04, 0x12
        /*015e*/ 	.short	(.L_71 - .L_70)
	.align		4
.L_70:
        /*0160*/ 	.word	index@(_Z17recombineChannelsPKhS0_S0_P6uchar4ii)
        /*0164*/ 	.word	0x00000000


	//----- nvinfo : EIATTR_MIN_STACK_SIZE
	.align		4
.L_71:
        /*0168*/ 	.byte	0x04, 0x12
        /*016a*/ 	.short	(.L_73 - .L_72)
	.align		4
.L_72:
        /*016c*/ 	.word	index@(_Z16separateChannelsPK6uchar4iiPhS2_S2_)
        /*0170*/ 	.word	0x00000000


	//----- nvinfo : EIATTR_MIN_STACK_SIZE
	.align		4
.L_73:
        /*0174*/ 	.byte	0x04, 0x12
        /*0176*/ 	.short	(.L_75 - .L_74)
	.align		4
.L_74:
        /*0178*/ 	.word	index@(_Z10saltpepperPK6uchar4PS_iiffPf)
        /*017c*/ 	.word	0x00000000


	//----- nvinfo : EIATTR_MIN_STACK_SIZE
	.align		4
.L_75:
        /*0180*/ 	.byte	0x04, 0x12
        /*0182*/ 	.short	(.L_77 - .L_76)
	.align		4
.L_76:
        /*0184*/ 	.word	index@(_Z8generatemPfii)
        /*0188*/ 	.word	0x00000030


	//----- nvinfo : EIATTR_MIN_STACK_SIZE
	.align		4
.L_77:
        /*018c*/ 	.byte	0x04, 0x12
        /*018e*/ 	.short	(.L_79 - .L_78)
	.align		4
.L_78:
        /*0190*/ 	.word	index@(_Z12flipVerticalPK6uchar4PS_ii)
        /*0194*/ 	.word	0x00000000


	//----- nvinfo : EIATTR_MIN_STACK_SIZE
	.align		4
.L_79:
        /*0198*/ 	.byte	0x04, 0x12
        /*019a*/ 	.short	(.L_81 - .L_80)
	.align		4
.L_80:
        /*019c*/ 	.word	index@(_Z14flipHorizontalPKhPhii)
        /*01a0*/ 	.word	0x00000000


	//----- nvinfo : EIATTR_MIN_STACK_SIZE
	.align		4
.L_81:
        /*01a4*/ 	.byte	0x04, 0x12
        /*01a6*/ 	.short	(.L_83 - .L_82)
	.align		4
.L_82:
        /*01a8*/ 	.word	index@(_Z4tintPK6uchar4PS_iii)
        /*01ac*/ 	.word	0x00000020


	//----- nvinfo : EIATTR_MIN_STACK_SIZE
	.align		4
.L_83:
        /*01b0*/ 	.byte	0x04, 0x12
        /*01b2*/ 	.short	(.L_85 - .L_84)
	.align		4
.L_84:
        /*01b4*/ 	.word	index@(_Z8saturatePK6uchar4PS_iiiii)
        /*01b8*/ 	.word	0x00000000


	//----- nvinfo : EIATTR_MIN_STACK_SIZE
	.align		4
.L_85:
        /*01bc*/ 	.byte	0x04, 0x12
        /*01be*/ 	.short	(.L_87 - .L_86)
	.align		4
.L_86:
        /*01c0*/ 	.word	index@(_Z8contrastPKhPhiiff)
        /*01c4*/ 	.word	0x00000000


	//----- nvinfo : EIATTR_MIN_STACK_SIZE
	.align		4
.L_87:
        /*01c8*/ 	.byte	0x04, 0x12
        /*01ca*/ 	.short	(.L_89 - .L_88)
	.align		4
.L_88:
        /*01cc*/ 	.word	index@(_Z14contrastLegacyPKhPhiii)
        /*01d0*/ 	.word	0x00000000


	//----- nvinfo : EIATTR_MIN_STACK_SIZE
	.align		4
.L_89:
        /*01d4*/ 	.byte	0x04, 0x12
        /*01d6*/ 	.short	(.L_91 - .L_90)
	.align		4
.L_90:
        /*01d8*/ 	.word	index@(_Z10brightnessPKhPhiii)
        /*01dc*/ 	.word	0x00000000


	//----- nvinfo : EIATTR_MIN_STACK_SIZE
	.align		4
.L_91:
        /*01e0*/ 	.byte	0x04, 0x12
        /*01e2*/ 	.short	(.L_93 - .L_92)
	.align		4
.L_92:
        /*01e4*/ 	.word	index@(_Z6invertPKhPhii)
        /*01e8*/ 	.word	0x00000000


	//----- nvinfo : EIATTR_MIN_STACK_SIZE
	.align		4
.L_93:
        /*01ec*/ 	.byte	0x04, 0x12
        /*01ee*/ 	.short	(.L_95 - .L_94)
	.align		4
.L_94:
        /*01f0*/ 	.word	index@(_Z10box_filterPKhPhiii)
        /*01f4*/ 	.word	0x00000000
.L_95:


//--------------------- .nv.compat                --------------------------
	.section	.nv.compat,"",@"SHT_CUDA_COMPAT_INFO"
	.align	4
        /*0000*/ 	.byte	0x02, 0x09, 0x00, 0x00, 0x02, 0x02, 0x01, 0x00, 0x02, 0x05, 0x05, 0x00, 0x03, 0x07, 0x01, 0x01
        /*0010*/ 	.byte	0x02, 0x03, 0x00, 0x00, 0x02, 0x06, 0x01, 0x00, 0x04, 0x0b, 0x08, 0x00, 0x01, 0x00, 0x00, 0x00
        /*0020*/ 	.byte	0x00, 0x00, 0x00, 0x00


//--------------------- .nv.info._Z17recombineChannelsPKhS0_S0_P6uchar4ii --------------------------
	.section	.nv.info._Z17recombineChannelsPKhS0_S0_P6uchar4ii,"",@"SHT_CUDA_INFO"
	.sectionflags	@""
	.align	4


	//----- nvinfo : EIATTR_CUDA_API_VERSION
	.align		4
        /*0000*/ 	.byte	0x04, 0x37
        /*0002*/ 	.short	(.L_97 - .L_96)
.L_96:
        /*0004*/ 	.word	0x00000082


	//----- nvinfo : EIATTR_KPARAM_INFO
	.align		4
.L_97:
        /*0008*/ 	.byte	0x04, 0x17
        /*000a*/ 	.short	(.L_99 - .L_98)
.L_98:
        /*000c*/ 	.word	0x00000000
        /*0010*/ 	.short	0x0005
        /*0012*/ 	.short	0x0024
        /*0014*/ 	.byte	0x00, 0xf0, 0x11, 0x00


	//----- nvinfo : EIATTR_KPARAM_INFO
	.align		4
.L_99:
        /*0018*/ 	.byte	0x04, 0x17
        /*001a*/ 	.short	(.L_101 - .L_100)
.L_100:
        /*001c*/ 	.word	0x00000000
        /*0020*/ 	.short	0x0004
        /*0022*/ 	.short	0x0020
        /*0024*/ 	.byte	0x00, 0xf0, 0x11, 0x00


	//----- nvinfo : EIATTR_KPARAM_INFO
	.align		4
.L_101:
        /*0028*/ 	.byte	0x04, 0x17
        /*002a*/ 	.short	(.L_103 - .L_102)
.L_102:
        /*002c*/ 	.word	0x00000000
        /*0030*/ 	.short	0x0003
        /*0032*/ 	.short	0x0018
        /*0034*/ 	.byte	0x00, 0xf5, 0x21, 0x00


	//----- nvinfo : EIATTR_KPARAM_INFO
	.align		4
.L_103:
        /*0038*/ 	.byte	0x04, 0x17
        /*003a*/ 	.short	(.L_105 - .L_104)
.L_104:
        /*003c*/ 	.word	0x00000000
        /*0040*/ 	.short	0x0002
        /*0042*/ 	.short	0x0010
        /*0044*/ 	.byte	0x00, 0xf5, 0x21, 0x00


	//----- nvinfo : EIATTR_KPARAM_INFO
	.align		4
.L_105:
        /*0048*/ 	.byte	0x04, 0x17
        /*004a*/ 	.short	(.L_107 - .L_106)
.L_106:
        /*004c*/ 	.word	0x00000000
        /*0050*/ 	.short	0x0001
        /*0052*/ 	.short	0x0008
        /*0054*/ 	.byte	0x00, 0xf5, 0x21, 0x00


	//----- nvinfo : EIATTR_KPARAM_INFO
	.align		4
.L_107:
        /*0058*/ 	.byte	0x04, 0x17
        /*005a*/ 	.short	(.L_109 - .L_108)
.L_108:
        /*005c*/ 	.word	0x00000000
        /*0060*/ 	.short	0x0000
        /*0062*/ 	.short	0x0000
        /*0064*/ 	.byte	0x00, 0xf5, 0x21, 0x00


	//----- nvinfo : EIATTR_SPARSE_MMA_MASK
	.align		4
.L_109:
        /*0068*/ 	.byte	0x03, 0x50
        /*006a*/ 	.short	0x0000


	//----- nvinfo : EIATTR_MAXREG_COUNT
	.align		4
        /*006c*/ 	.byte	0x03, 0x1b
        /*006e*/ 	.short	0x00ff


	//----- nvinfo : EIATTR_MERCURY_ISA_VERSION
	.align		4
        /*0070*/ 	.byte	0x03, 0x5f
        /*0072*/ 	.short	0x0101


	//----- nvinfo : EIATTR_VRC_CTA_INIT_COUNT
	.align		4
        /*0074*/ 	.byte	0x02, 0x4a
	.zero		1
	.zero		1


	//----- nvinfo : EIATTR_EXIT_INSTR_OFFSETS
	.align		4
        /*0078*/ 	.byte	0x04, 0x1c
        /*007a*/ 	.short	(.L_111 - .L_110)


	//   ....[0]....
.L_110:
        /*007c*/ 	.word	0x000000d0


	//   ....[1]....
        /*0080*/ 	.word	0x00000230


	//----- nvinfo : EIATTR_CBANK_PARAM_SIZE
	.align		4
.L_111:
        /*0084*/ 	.byte	0x03, 0x19
        /*0086*/ 	.short	0x0028


	//----- nvinfo : EIATTR_PARAM_CBANK
	.align		4
        /*0088*/ 	.byte	0x04, 0x0a
        /*008a*/ 	.short	(.L_113 - .L_112)
	.align		4
.L_112:
        /*008c*/ 	.word	index@(.nv.constant0._Z17recombineChannelsPKhS0_S0_P6uchar4ii)
        /*0090*/ 	.short	0x0380
        /*0092*/ 	.short	0x0028


	//----- nvinfo : EIATTR_SW_WAR
	.align		4
.L_113:
        /*0094*/ 	.byte	0x04, 0x36
        /*0096*/ 	.short	(.L_115 - .L_114)
.L_114:
        /*0098*/ 	.word	0x00000008
.L_115:


//--------------------- .nv.info._Z16separateChannelsPK6uchar4iiPhS2_S2_ --------------------------
	.section	.nv.info._Z16separateChannelsPK6uchar4iiPhS2_S2_,"",@"SHT_CUDA_INFO"
	.sectionflags	@""
	.align	4


	//----- nvinfo : EIATTR_CUDA_API_VERSION
	.align		4
        /*0000*/ 	.byte	0x04, 0x37
        /*0002*/ 	.short	(.L_117 - .L_116)
.L_116:
        /*0004*/ 	.word	0x00000082


	//----- nvinfo : EIATTR_KPARAM_INFO
	.align		4
.L_117:
        /*0008*/ 	.byte	0x04, 0x17
        /*000a*/ 	.short	(.L_119 - .L_118)
.L_118:
        /*000c*/ 	.word	0x00000000
        /*0010*/ 	.short	0x0005
        /*0012*/ 	.short	0x0020
        /*0014*/ 	.byte	0x00, 0xf5, 0x21, 0x00


	//----- nvinfo : EIATTR_KPARAM_INFO
	.align		4
.L_119:
        /*0018*/ 	.byte	0x04, 0x17
        /*001a*/ 	.short	(.L_121 - .L_120)
.L_120:
        /*001c*/ 	.word	0x00000000
        /*0020*/ 	.short	0x0004
        /*0022*/ 	.short	0x0018
        /*0024*/ 	.byte	0x00, 0xf5, 0x21, 0x00


	//----- nvinfo : EIATTR_KPARAM_INFO
	.align		4
.L_121:
        /*0028*/ 	.byte	0x04, 0x17
        /*002a*/ 	.short	(.L_123 - .L_122)
.L_122:
        /*002c*/ 	.word	0x00000000
        /*0030*/ 	.short	0x0003
        /*0032*/ 	.short	0x0010
        /*0034*/ 	.byte	0x00, 0xf5, 0x21, 0x00


	//----- nvinfo : EIATTR_KPARAM_INFO
	.align		4
.L_123:
        /*0038*/ 	.byte	0x04, 0x17
        /*003a*/ 	.short	(.L_125 - .L_124)
.L_124:
        /*003c*/ 	.word	0x00000000
        /*0040*/ 	.short	0x0002
        /*0042*/ 	.short	0x000c
        /*0044*/ 	.byte	0x00, 0xf0, 0x11, 0x00


	//----- nvinfo : EIATTR_KPARAM_INFO
	.align		4
.L_125:
        /*0048*/ 	.byte	0x04, 0x17
        /*004a*/ 	.short	(.L_127 - .L_126)
.L_126:
        /*004c*/ 	.word	0x00000000
        /*0050*/ 	.short	0x0001
        /*0052*/ 	.short	0x0008
        /*0054*/ 	.byte	0x00, 0xf0, 0x11, 0x00


	//----- nvinfo : EIATTR_KPARAM_INFO
	.align		4
.L_127:
        /*0058*/ 	.byte	0x04, 0x17
        /*005a*/ 	.short	(.L_129 - .L_128)
.L_128:
        /*005c*/ 	.word	0x00000000
        /*0060*/ 	.short	0x0000
        /*0062*/ 	.short	0x0000
        /*0064*/ 	.byte	0x00, 0xf5, 0x21, 0x00


	//----- nvinfo : EIATTR_SPARSE_MMA_MASK
	.align		4
.L_129:
        /*0068*/ 	.byte	0x03, 0x50
        /*006a*/ 	.short	0x0000


	//----- nvinfo : EIATTR_MAXREG_COUNT
	.align		4
        /*006c*/ 	.byte	0x03, 0x1b
        /*006e*/ 	.short	0x00ff


	//----- nvinfo : EIATTR_MERCURY_ISA_VERSION
	.align		4
        /*0070*/ 	.byte	0x03, 0x5f
        /*0072*/ 	.short	0x0101


	//----- nvinfo : EIATTR_VRC_CTA_INIT_COUNT
	.align		4
        /*0074*/ 	.byte	0x02, 0x4a
	.zero		1
	.zero		1


	//----- nvinfo : EIATTR_EXIT_INSTR_OFFSETS
	.align		4
        /*0078*/ 	.byte	0x04, 0x1c
        /*007a*/ 	.short	(.L_131 - .L_130)


	//   ....[0]....
.L_130:
        /*007c*/ 	.word	0x000000d0


	//   ....[1]....
        /*0080*/ 	.word	0x00000200


	//----- nvinfo : EIATTR_CBANK_PARAM_SIZE
	.align		4
.L_131:
        /*0084*/ 	.byte	0x03, 0x19
        /*0086*/ 	.short	0x0028


	//----- nvinfo : EIATTR_PARAM_CBANK
	.align		4
        /*0088*/ 	.byte	0x04, 0x0a
        /*008a*/ 	.short	(.L_133 - .L_132)
	.align		4
.L_132:
        /*008c*/ 	.word	index@(.nv.constant0._Z16separateChannelsPK6uchar4iiPhS2_S2_)
        /*0090*/ 	.short	0x0380
        /*0092*/ 	.short	0x0028


	//----- nvinfo : EIATTR_SW_WAR
	.align		4
.L_133:
        /*0094*/ 	.byte	0x04, 0x36
        /*0096*/ 	.short	(.L_135 - .L_134)
.L_134:
        /*0098*/ 	.word	0x00000008
.L_135:


//--------------------- .nv.info._Z10saltpepperPK6uchar4PS_iiffPf --------------------------
	.section	.nv.info._Z10saltpepperPK6uchar4PS_iiffPf,"",@"SHT_CUDA_INFO"
	.sectionflags	@""
	.align	4


	//----- nvinfo : EIATTR_CUDA_API_VERSION
	.align		4
        /*0000*/ 	.byte	0x04, 0x37
        /*0002*/ 	.short	(.L_137 - .L_136)
.L_136:
        /*0004*/ 	.word	0x00000082


	//----- nvinfo : EIATTR_KPARAM_INFO
	.align		4
.L_137:
        /*0008*/ 	.byte	0x04, 0x17
        /*000a*/ 	.short	(.L_139 - .L_138)
.L_138:
        /*000c*/ 	.word	0x00000000
        /*0010*/ 	.short	0x0006
        /*0012*/ 	.short	0x0020
        /*0014*/ 	.byte	0x00, 0xf5, 0x21, 0x00


	//----- nvinfo : EIATTR_KPARAM_INFO
	.align		4
.L_139:
        /*0018*/ 	.byte	0x04, 0x17
        /*001a*/ 	.short	(.L_141 - .L_140)
.L_140:
        /*001c*/ 	.word	0x00000000
        /*0020*/ 	.short	0x0005
        /*0022*/ 	.short	0x001c
        /*0024*/ 	.byte	0x00, 0xf0, 0x11, 0x00


	//----- nvinfo : EIATTR_KPARAM_INFO
	.align		4
.L_141:
        /*0028*/ 	.byte	0x04, 0x17
        /*002a*/ 	.short	(.L_143 - .L_142)
.L_142:
        /*002c*/ 	.word	0x00000000
        /*0030*/ 	.short	0x0004
        /*0032*/ 	.short	0x0018
        /*0034*/ 	.byte	0x00, 0xf0, 0x11, 0x00


	//----- nvinfo : EIATTR_KPARAM_INFO
	.align		4
.L_143:
        /*0038*/ 	.byte	0x04, 0x17
        /*003a*/ 	.short	(.L_145 - .L_144)
.L_144:
        /*003c*/ 	.word	0x00000000
        /*0040*/ 	.short	0x0003
        /*0042*/ 	.short	0x0014
        /*0044*/ 	.byte	0x00, 0xf0, 0x11, 0x00


	//----- nvinfo : EIATTR_KPARAM_INFO
	.align		4
.L_145:
        /*0048*/ 	.byte	0x04, 0x17
        /*004a*/ 	.short	(.L_147 - .L_146)
.L_146:
        /*004c*/ 	.word	0x00000000
        /*0050*/ 	.short	0x0002
        /*0052*/ 	.short	0x0010
        /*0054*/ 	.byte	0x00, 0xf0, 0x11, 0x00


	//----- nvinfo : EIATTR_KPARAM_INFO
	.align		4
.L_147:
        /*0058*/ 	.byte	0x04, 0x17
        /*005a*/ 	.short	(.L_149 - .L_148)
.L_148:
        /*005c*/ 	.word	0x00000000
        /*0060*/ 	.short	0x0001
        /*0062*/ 	.short	0x0008
        /*0064*/ 	.byte	0x00, 0xf5, 0x21, 0x00


	//----- nvinfo : EIATTR_KPARAM_INFO
	.align		4
.L_149:
        /*0068*/ 	.byte	0x04, 0x17
        /*006a*/ 	.short	(.L_151 - .L_150)
.L_150:
        /*006c*/ 	.word	0x00000000
        /*0070*/ 	.short	0x0000
        /*0072*/ 	.short	0x0000
        /*0074*/ 	.byte	0x00, 0xf5, 0x21, 0x00


	//----- nvinfo : EIATTR_SPARSE_MMA_MASK
	.align		4
.L_151:
        /*0078*/ 	.byte	0x03, 0x50
        /*007a*/ 	.short	0x0000


	//----- nvinfo : EIATTR_MAXREG_COUNT
	.align		4
        /*007c*/ 	.byte	0x03, 0x1b
        /*007e*/ 	.short	0x00ff


	//----- nvinfo : EIATTR_MERCURY_ISA_VERSION
	.align		4
        /*0080*/ 	.byte	0x03, 0x5f
        /*0082*/ 	.short	0x0101


	//----- nvinfo : EIATTR_VRC_CTA_INIT_COUNT
	.align		4
        /*0084*/ 	.byte	0x02, 0x4a
	.zero		1
	.zero		1


	//----- nvinfo : EIATTR_EXIT_INSTR_OFFSETS
	.align		4
        /*0088*/ 	.byte	0x04, 0x1c
        /*008a*/ 	.short	(.L_153 - .L_152)


	//   ....[0]....
.L_152:
        /*008c*/ 	.word	0x000000d0


	//   ....[1]....
        /*0090*/ 	.word	0x00000230


	//   ....[2]....
        /*0094*/ 	.word	0x00000260


	//----- nvinfo : EIATTR_CBANK_PARAM_SIZE
	.align		4
.L_153:
        /*0098*/ 	.byte	0x03, 0x19
        /*009a*/ 	.short	0x0028


	//----- nvinfo : EIATTR_PARAM_CBANK
	.align		4
        /*009c*/ 	.byte	0x04, 0x0a
        /*009e*/ 	.short	(.L_155 - .L_154)
	.align		4
.L_154:
        /*00a0*/ 	.word	index@(.nv.constant0._Z10saltpepperPK6uchar4PS_iiffPf)
        /*00a4*/ 	.short	0x0380
        /*00a6*/ 	.short	0x0028


	//----- nvinfo : EIATTR_SW_WAR
	.align		4
.L_155:
        /*00a8*/ 	.byte	0x04, 0x36
        /*00aa*/ 	.short	(.L_157 - .L_156)
.L_156:
        /*00ac*/ 	.word	0x00000008
.L_157:


//--------------------- .nv.info._Z8generatemPfii --------------------------
	.section	.nv.info._Z8generatemPfii,"",@"SHT_CUDA_INFO"
	.sectionflags	@""
	.align	4


	//----- nvinfo : EIATTR_CUDA_API_VERSION
	.align		4
        /*0000*/ 	.byte	0x04, 0x37
        /*0002*/ 	.short	(.L_159 - .L_158)
.L_158:
        /*0004*/ 	.word	0x00000082


	//----- nvinfo : EIATTR_KPARAM_INFO
	.align		4
.L_159:
        /*0008*/ 	.byte	0x04, 0x17
        /*000a*/ 	.short	(.L_161 - .L_160)
.L_160:
        /*000c*/ 	.word	0x00000000
        /*0010*/ 	.short	0x0003
        /*0012*/ 	.short	0x0014
        /*0014*/ 	.byte	0x00, 0xf0, 0x11, 0x00


	//----- nvinfo : EIATTR_KPARAM_INFO
	.align		4
.L_161:
        /*0018*/ 	.byte	0x04, 0x17
        /*001a*/ 	.short	(.L_163 - .L_162)
.L_162:
        /*001c*/ 	.word	0x00000000
        /*0020*/ 	.short	0x0002
        /*0022*/ 	.short	0x0010
        /*0024*/ 	.byte	0x00, 0xf0, 0x11, 0x00


	//----- nvinfo : EIATTR_KPARAM_INFO
	.align		4
.L_163:
        /*0028*/ 	.byte	0x04, 0x17
        /*002a*/ 	.short	(.L_165 - .L_164)
.L_164:
        /*002c*/ 	.word	0x00000000
        /*0030*/ 	.short	0x0001
        /*0032*/ 	.short	0x0008
        /*0034*/ 	.byte	0x00, 0xf5, 0x21, 0x00


	//----- nvinfo : EIATTR_KPARAM_INFO
	.align		4
.L_165:
        /*0038*/ 	.byte	0x04, 0x17
        /*003a*/ 	.short	(.L_167 - .L_166)
.L_166:
        /*003c*/ 	.word	0x00000000
        /*0040*/ 	.short	0x0000
        /*0042*/ 	.short	0x0000
        /*0044*/ 	.byte	0x00, 0xf0, 0x21, 0x00


	//----- nvinfo : EIATTR_SPARSE_MMA_MASK
	.align		4
.L_167:
        /*0048*/ 	.byte	0x03, 0x50
        /*004a*/ 	.short	0x0000


	//----- nvinfo : EIATTR_MAXREG_COUNT
	.align		4
        /*004c*/ 	.byte	0x03, 0x1b
        /*004e*/ 	.short	0x00ff


	//----- nvinfo : EIATTR_MERCURY_ISA_VERSION
	.align		4
        /*0050*/ 	.byte	0x03, 0x5f
        /*0052*/ 	.short	0x0101


	//----- nvinfo : EIATTR_VRC_CTA_INIT_COUNT
	.align		4
        /*0054*/ 	.byte	0x02, 0x4a
	.zero		1
	.zero		1


	//----- nvinfo : EIATTR_EXIT_INSTR_OFFSETS
	.align		4
        /*0058*/ 	.byte	0x04, 0x1c
        /*005a*/ 	.short	(.L_169 - .L_168)


	//   ....[0]....
.L_168:
        /*005c*/ 	.word	0x00002750


	//   ....[1]....
        /*0060*/ 	.word	0x00002c10


	//   ....[2]....
        /*0064*/ 	.word	0x00002e30


	//   ....[3]....
        /*0068*/ 	.word	0x00002f20


	//----- nvinfo : EIATTR_CRS_STACK_SIZE
	.align		4
.L_169:
        /*006c*/ 	.byte	0x04, 0x1e
        /*006e*/ 	.short	(.L_171 - .L_170)
.L_170:
        /*0070*/ 	.word	0x00000000


	//----- nvinfo : EIATTR_CBANK_PARAM_SIZE
	.align		4
.L_171:
        /*0074*/ 	.byte	0x03, 0x19
        /*0076*/ 	.short	0x0018


	//----- nvinfo : EIATTR_PARAM_CBANK
	.align		4
        /*0078*/ 	.byte	0x04, 0x0a
        /*007a*/ 	.short	(.L_173 - .L_172)
	.align		4
.L_172:
        /*007c*/ 	.word	index@(.nv.constant0._Z8generatemPfii)
        /*0080*/ 	.short	0x0380
        /*0082*/ 	.short	0x0018


	//----- nvinfo : EIATTR_SW_WAR
	.align		4
.L_173:
        /*0084*/ 	.byte	0x04, 0x36
        /*0086*/ 	.short	(.L_175 - .L_174)
.L_174:
        /*0088*/ 	.word	0x00000008
.L_175:


//--------------------- .nv.info._Z12flipVerticalPK6uchar4PS_ii --------------------------
	.section	.nv.info._Z12flipVerticalPK6uchar4PS_ii,"",@"SHT_CUDA_INFO"
	.sectionflags	@""
	.align	4


	//----- nvinfo : EIATTR_CUDA_API_VERSION
	.align		4
        /*0000*/ 	.byte	0x04, 0x37
        /*0002*/ 	.short	(.L_177 - .L_176)
.L_176:
        /*0004*/ 	.word	0x00000082


	//----- nvinfo : EIATTR_KPARAM_INFO
	.align		4
.L_177:
        /*0008*/ 	.byte	0x04, 0x17
        /*000a*/ 	.short	(.L_179 - .L_178)
.L_178:
        /*000c*/ 	.word	0x00000000
        /*0010*/ 	.short	0x0003
        /*0012*/ 	.short	0x0014
        /*0014*/ 	.byte	0x00, 0xf0, 0x11, 0x00


	//----- nvinfo : EIATTR_KPARAM_INFO
	.align		4
.L_179:
        /*0018*/ 	.byte	0x04, 0x17
        /*001a*/ 	.short	(.L_181 - .L_180)
.L_180:
        /*001c*/ 	.word	0x00000000
        /*0020*/ 	.short	0x0002
        /*0022*/ 	.short	0x0010
        /*0024*/ 	.byte	0x00, 0xf0, 0x11, 0x00


	//----- nvinfo : EIATTR_KPARAM_INFO
	.align		4
.L_181:
        /*0028*/ 	.byte	0x04, 0x17
        /*002a*/ 	.short	(.L_183 - .L_182)
.L_182:
        /*002c*/ 	.word	0x00000000
        /*0030*/ 	.short	0x0001
        /*0032*/ 	.short	0x0008
        /*0034*/ 	.byte	0x00, 0xf5, 0x21, 0x00


	//----- nvinfo : EIATTR_KPARAM_INFO
	.align		4
.L_183:
        /*0038*/ 	.byte	0x04, 0x17
        /*003a*/ 	.short	(.L_185 - .L_184)
.L_184:
        /*003c*/ 	.word	0x00000000
        /*0040*/ 	.short	0x0000
        /*0042*/ 	.short	0x0000
        /*0044*/ 	.byte	0x00, 0xf5, 0x21, 0x00


	//----- nvinfo : EIATTR_SPARSE_MMA_MASK
	.align		4
.L_185:
        /*0048*/ 	.byte	0x03, 0x50
        /*004a*/ 	.short	0x0000


	//----- nvinfo : EIATTR_MAXREG_COUNT
	.align		4
        /*004c*/ 	.byte	0x03, 0x1b
        /*004e*/ 	.short	0x00ff


	//----- nvinfo : EIATTR_MERCURY_ISA_VERSION
	.align		4
        /*0050*/ 	.byte	0x03, 0x5f
        /*0052*/ 	.short	0x0101


	//----- nvinfo : EIATTR_VRC_CTA_INIT_COUNT
	.align		4
        /*0054*/ 	.byte	0x02, 0x4a
	.zero		1
	.zero		1


	//----- nvinfo : EIATTR_EXIT_INSTR_OFFSETS
	.align		4
        /*0058*/ 	.byte	0x04, 0x1c
        /*005a*/ 	.short	(.L_187 - .L_186)


	//   ....[0]....
.L_186:
        /*005c*/ 	.word	0x000000d0


	//   ....[1]....
        /*0060*/ 	.word	0x00000150


	//----- nvinfo : EIATTR_CBANK_PARAM_SIZE
	.align		4
.L_187:
        /*0064*/ 	.byte	0x03, 0x19
        /*0066*/ 	.short	0x0018


	//----- nvinfo : EIATTR_PARAM_CBANK
	.align		4
        /*0068*/ 	.byte	0x04, 0x0a
        /*006a*/ 	.short	(.L_189 - .L_188)
	.align		4
.L_188:
        /*006c*/ 	.word	index@(.nv.constant0._Z12flipVerticalPK6uchar4PS_ii)
        /*0070*/ 	.short	0x0380
        /*0072*/ 	.short	0x0018


	//----- nvinfo : EIATTR_SW_WAR
	.align		4
.L_189:
        /*0074*/ 	.byte	0x04, 0x36
        /*0076*/ 	.short	(.L_191 - .L_190)
.L_190:
        /*0078*/ 	.word	0x00000008
.L_191:


//--------------------- .nv.info._Z14flipHorizontalPKhPhii --------------------------
	.section	.nv.info._Z14flipHorizontalPKhPhii,"",@"SHT_CUDA_INFO"
	.sectionflags	@""
	.align	4


	//----- nvinfo : EIATTR_CUDA_API_VERSION
	.align		4
        /*0000*/ 	.byte	0x04, 0x37
        /*0002*/ 	.short	(.L_193 - .L_192)
.L_192:
        /*0004*/ 	.word	0x00000082


	//----- nvinfo : EIATTR_KPARAM_INFO
	.align		4
.L_193:
        /*0008*/ 	.byte	0x04, 0x17
        /*000a*/ 	.short	(.L_195 - .L_194)
.L_194:
        /*000c*/ 	.word	0x00000000
        /*0010*/ 	.short	0x0003
        /*0012*/ 	.short	0x0014
        /*0014*/ 	.byte	0x00, 0xf0, 0x11, 0x00


	//----- nvinfo : EIATTR_KPARAM_INFO
	.align		4
.L_195:
        /*0018*/ 	.byte	0x04, 0x17
        /*001a*/ 	.short	(.L_197 - .L_196)
.L_196:
        /*001c*/ 	.word	0x00000000
        /*0020*/ 	.short	0x0002
        /*0022*/ 	.short	0x0010
        /*0024*/ 	.byte	0x00, 0xf0, 0x11, 0x00


	//----- nvinfo : EIATTR_KPARAM_INFO
	.align		4
.L_197:
        /*0028*/ 	.byte	0x04, 0x17
        /*002a*/ 	.short	(.L_199 - .L_198)
.L_198:
        /*002c*/ 	.word	0x00000000
        /*0030*/ 	.short	0x0001
        /*0032*/ 	.short	0x0008
        /*0034*/ 	.byte	0x00, 0xf5, 0x21, 0x00


	//----- nvinfo : EIATTR_KPARAM_INFO
	.align		4
.L_199:
        /*0038*/ 	.byte	0x04, 0x17
        /*003a*/ 	.short	(.L_201 - .L_200)
.L_200:
        /*003c*/ 	.word	0x00000000
        /*0040*/ 	.short	0x0000
        /*0042*/ 	.short	0x0000
        /*0044*/ 	.byte	0x00, 0xf5, 0x21, 0x00


	//----- nvinfo : EIATTR_SPARSE_MMA_MASK
	.align		4
.L_201:
        /*0048*/ 	.byte	0x03, 0x50
        /*004a*/ 	.short	0x0000


	//----- nvinfo : EIATTR_MAXREG_COUNT
	.align		4
        /*004c*/ 	.byte	0x03, 0x1b
        /*004e*/ 	.short	0x00ff


	//----- nvinfo : EIATTR_MERCURY_ISA_VERSION
	.align		4
        /*0050*/ 	.byte	0x03, 0x5f
        /*0052*/ 	.short	0x0101


	//----- nvinfo : EIATTR_VRC_CTA_INIT_COUNT
	.align		4
        /*0054*/ 	.byte	0x02, 0x4a
	.zero		1
	.zero		1


	//----- nvinfo : EIATTR_EXIT_INSTR_OFFSETS
	.align		4
        /*0058*/ 	.byte	0x04, 0x1c
        /*005a*/ 	.short	(.L_203 - .L_202)


	//   ....[0]....
.L_202:
        /*005c*/ 	.word	0x000000c0


	//   ....[1]....
        /*0060*/ 	.word	0x00000170


	//----- nvinfo : EIATTR_CBANK_PARAM_SIZE
	.align		4
.L_203:
        /*0064*/ 	.byte	0x03, 0x19
        /*0066*/ 	.short	0x0018


	//----- nvinfo : EIATTR_PARAM_CBANK
	.align		4
        /*0068*/ 	.byte	0x04, 0x0a
        /*006a*/ 	.short	(.L_205 - .L_204)
	.align		4
.L_204:
        /*006c*/ 	.word	index@(.nv.constant0._Z14flipHorizontalPKhPhii)
        /*0070*/ 	.short	0x0380
        /*0072*/ 	.short	0x0018


	//----- nvinfo : EIATTR_SW_WAR
	.align		4
.L_205:
        /*0074*/ 	.byte	0x04, 0x36
        /*0076*/ 	.short	(.L_207 - .L_206)
.L_206:
        /*0078*/ 	.word	0x00000008
.L_207:


//--------------------- .nv.info._Z4tintPK6uchar4PS_iii --------------------------
	.section	.nv.info._Z4tintPK6uchar4PS_iii,"",@"SHT_CUDA_INFO"
	.sectionflags	@""
	.align	4


	//----- nvinfo : EIATTR_CUDA_API_VERSION
	.align		4
        /*0000*/ 	.byte	0x04, 0x37
        /*0002*/ 	.short	(.L_209 - .L_208)
.L_208:
        /*0004*/ 	.word	0x00000082


	//----- nvinfo : EIATTR_KPARAM_INFO
	.align		4
.L_209:
        /*0008*/ 	.byte	0x04, 0x17
        /*000a*/ 	.short	(.L_211 - .L_210)
.L_210:
        /*000c*/ 	.word	0x00000000
        /*0010*/ 	.short	0x0004
        /*0012*/ 	.short	0x0018
        /*0014*/ 	.byte	0x00, 0xf0, 0x11, 0x00


	//----- nvinfo : EIATTR_KPARAM_INFO
	.align		4
.L_211:
        /*0018*/ 	.byte	0x04, 0x17
        /*001a*/ 	.short	(.L_213 - .L_212)
.L_212:
        /*001c*/ 	.word	0x00000000
        /*0020*/ 	.short	0x0003
        /*0022*/ 	.short	0x0014
        /*0024*/ 	.byte	0x00, 0xf0, 0x11, 0x00


	//----- nvinfo : EIATTR_KPARAM_INFO
	.align		4
.L_213:
        /*0028*/ 	.byte	0x04, 0x17
        /*002a*/ 	.short	(.L_215 - .L_214)
.L_214:
        /*002c*/ 	.word	0x00000000
        /*0030*/ 	.short	0x0002
        /*0032*/ 	.short	0x0010
        /*0034*/ 	.byte	0x00, 0xf0, 0x11, 0x00


	//----- nvinfo : EIATTR_KPARAM_INFO
	.align		4
.L_215:
        /*0038*/ 	.byte	0x04, 0x17
        /*003a*/ 	.short	(.L_217 - .L_216)
.L_216:
        /*003c*/ 	.word	0x00000000
        /*0040*/ 	.short	0x0001
        /*0042*/ 	.short	0x0008
        /*0044*/ 	.byte	0x00, 0xf5, 0x21, 0x00


	//----- nvinfo : EIATTR_KPARAM_INFO
	.align		4
.L_217:
        /*0048*/ 	.byte	0x04, 0x17
        /*004a*/ 	.short	(.L_219 - .L_218)
.L_218:
        /*004c*/ 	.word	0x00000000
        /*0050*/ 	.short	0x0000
        /*0052*/ 	.short	0x0000
        /*0054*/ 	.byte	0x00, 0xf5, 0x21, 0x00


	//----- nvinfo : EIATTR_SPARSE_MMA_MASK
	.align		4
.L_219:
        /*0058*/ 	.byte	0x03, 0x50
        /*005a*/ 	.short	0x0000


	//----- nvinfo : EIATTR_MAXREG_COUNT
	.align		4
        /*005c*/ 	.byte	0x03, 0x1b
        /*005e*/ 	.short	0x00ff


	//----- nvinfo : EIATTR_MERCURY_ISA_VERSION
	.align		4
        /*0060*/ 	.byte	0x03, 0x5f
        /*0062*/ 	.short	0x0101


	//----- nvinfo : EIATTR_UNUSED_LOAD_BYTE_OFFSET
	.align		4
        /*0064*/ 	.byte	0x04, 0x44
        /*0066*/ 	.short	(.L_221 - .L_220)


	//   ....[0]....
.L_220:
        /*0068*/ 	.word	0x00000b80
        /*006c*/ 	.word	0x00000007


	//----- nvinfo : EIATTR_VRC_CTA_INIT_COUNT
	.align		4
.L_221:
        /*0070*/ 	.byte	0x02, 0x4a
	.zero		1
	.zero		1


	//----- nvinfo : EIATTR_EXIT_INSTR_OFFSETS
	.align		4
        /*0074*/ 	.byte	0x04, 0x1c
        /*0076*/ 	.short	(.L_223 - .L_222)


	//   ....[0]....
.L_222:
        /*0078*/ 	.word	0x000000e0


	//   ....[1]....
        /*007c*/ 	.word	0x000012a0


	//----- nvinfo : EIATTR_CRS_STACK_SIZE
	.align		4
.L_223:
        /*0080*/ 	.byte	0x04, 0x1e
        /*0082*/ 	.short	(.L_225 - .L_224)
.L_224:
        /*0084*/ 	.word	0x00000000


	//----- nvinfo : EIATTR_CBANK_PARAM_SIZE
	.align		4
.L_225:
        /*0088*/ 	.byte	0x03, 0x19
        /*008a*/ 	.short	0x001c


	//----- nvinfo : EIATTR_PARAM_CBANK
	.align		4
        /*008c*/ 	.byte	0x04, 0x0a
        /*008e*/ 	.short	(.L_227 - .L_226)
	.align		4
.L_226:
        /*0090*/ 	.word	index@(.nv.constant0._Z4tintPK6uchar4PS_iii)
        /*0094*/ 	.short	0x0380
        /*0096*/ 	.short	0x001c


	//----- nvinfo : EIATTR_SW_WAR
	.align		4
.L_227:
        /*0098*/ 	.byte	0x04, 0x36
        /*009a*/ 	.short	(.L_229 - .L_228)
.L_228:
        /*009c*/ 	.word	0x00000008
.L_229:


//--------------------- .nv.info._Z8saturatePK6uchar4PS_iiiii --------------------------
	.section	.nv.info._Z8saturatePK6uchar4PS_iiiii,"",@"SHT_CUDA_INFO"
	.sectionflags	@""
	.align	4


	//----- nvinfo : EIATTR_CUDA_API_VERSION
	.align		4
        /*0000*/ 	.byte	0x04, 0x37
        /*0002*/ 	.short	(.L_231 - .L_230)
.L_230:
        /*0004*/ 	.word	0x00000082


	//----- nvinfo : EIATTR_KPARAM_INFO
	.align		4
.L_231:
        /*0008*/ 	.byte	0x04, 0x17
        /*000a*/ 	.short	(.L_233 - .L_232)
.L_232:
        /*000c*/ 	.word	0x00000000
        /*0010*/ 	.short	0x0006
        /*0012*/ 	.short	0x0020
        /*0014*/ 	.byte	0x00, 0xf0, 0x11, 0x00


	//----- nvinfo : EIATTR_KPARAM_INFO
	.align		4
.L_233:
        /*0018*/ 	.byte	0x04, 0x17
        /*001a*/ 	.short	(.L_235 - .L_234)
.L_234:
        /*001c*/ 	.word	0x00000000
        /*0020*/ 	.short	0x0005
        /*0022*/ 	.short	0x001c
        /*0024*/ 	.byte	0x00, 0xf0, 0x11, 0x00


	//----- nvinfo : EIATTR_KPARAM_INFO
	.align		4
.L_235:
        /*0028*/ 	.byte	0x04, 0x17
        /*002a*/ 	.short	(.L_237 - .L_236)
.L_236:
        /*002c*/ 	.word	0x00000000
        /*0030*/ 	.short	0x0004
        /*0032*/ 	.short	0x0018
        /*0034*/ 	.byte	0x00, 0xf0, 0x11, 0x00


	//----- nvinfo : EIATTR_KPARAM_INFO
	.align		4
.L_237:
        /*0038*/ 	.byte	0x04, 0x17
        /*003a*/ 	.short	(.L_239 - .L_238)
.L_238:
        /*003c*/ 	.word	0x00000000
        /*0040*/ 	.short	0x0003
        /*0042*/ 	.short	0x0014
        /*0044*/ 	.byte	0x00, 0xf0, 0x11, 0x00


	//----- nvinfo : EIATTR_KPARAM_INFO
	.align		4
.L_239:
        /*0048*/ 	.byte	0x04, 0x17
        /*004a*/ 	.short	(.L_241 - .L_240)
.L_240:
        /*004c*/ 	.word	0x00000000
        /*0050*/ 	.short	0x0002
        /*0052*/ 	.short	0x0010
        /*0054*/ 	.byte	0x00, 0xf0, 0x11, 0x00


	//----- nvinfo : EIATTR_KPARAM_INFO
	.align		4
.L_241:
        /*0058*/ 	.byte	0x04, 0x17
        /*005a*/ 	.short	(.L_243 - .L_242)
.L_242:
        /*005c*/ 	.word	0x00000000
        /*0060*/ 	.short	0x0001
        /*0062*/ 	.short	0x0008
        /*0064*/ 	.byte	0x00, 0xf5, 0x21, 0x00


	//----- nvinfo : EIATTR_KPARAM_INFO
	.align		4
.L_243:
        /*0068*/ 	.byte	0x04, 0x17
        /*006a*/ 	.short	(.L_245 - .L_244)
.L_244:
        /*006c*/ 	.word	0x00000000
        /*0070*/ 	.short	0x0000
        /*0072*/ 	.short	0x0000
        /*0074*/ 	.byte	0x00, 0xf5, 0x21, 0x00


	//----- nvinfo : EIATTR_SPARSE_MMA_MASK
	.align		4
.L_245:
        /*0078*/ 	.byte	0x03, 0x50
        /*007a*/ 	.short	0x0000


	//----- nvinfo : EIATTR_MAXREG_COUNT
	.align		4
        /*007c*/ 	.byte	0x03, 0x1b
        /*007e*/ 	.short	0x00ff


	//----- nvinfo : EIATTR_MERCURY_ISA_VERSION
	.align		4
        /*0080*/ 	.byte	0x03, 0x5f
        /*0082*/ 	.short	0x0101


	//----- nvinfo : EIATTR_UNUSED_LOAD_BYTE_OFFSET
	.align		4
        /*0084*/ 	.byte	0x04, 0x44
        /*0086*/ 	.short	(.L_247 - .L_246)


	//   ....[0]....
.L_246:
        /*0088*/ 	.word	0x00000110
        /*008c*/ 	.word	0x00000007


	//----- nvinfo : EIATTR_VRC_CTA_INIT_COUNT
	.align		4
.L_247:
        /*0090*/ 	.byte	0x02, 0x4a
	.zero		1
	.zero		1


	//----- nvinfo : EIATTR_EXIT_INSTR_OFFSETS
	.align		4
        /*0094*/ 	.byte	0x04, 0x1c
        /*0096*/ 	.short	(.L_249 - .L_248)


	//   ....[0]....
.L_248:
        /*0098*/ 	.word	0x000000d0


	//   ....[1]....
        /*009c*/ 	.word	0x000009e0


	//----- nvinfo : EIATTR_CRS_STACK_SIZE
	.align		4
.L_249:
        /*00a0*/ 	.byte	0x04, 0x1e
        /*00a2*/ 	.short	(.L_251 - .L_250)
.L_250:
        /*00a4*/ 	.word	0x00000000


	//----- nvinfo : EIATTR_CBANK_PARAM_SIZE
	.align		4
.L_251:
        /*00a8*/ 	.byte	0x03, 0x19
        /*00aa*/ 	.short	0x0024


	//----- nvinfo : EIATTR_PARAM_CBANK
	.align		4
        /*00ac*/ 	.byte	0x04, 0x0a
        /*00ae*/ 	.short	(.L_253 - .L_252)
	.align		4
.L_252:
        /*00b0*/ 	.word	index@(.nv.constant0._Z8saturatePK6uchar4PS_iiiii)
        /*00b4*/ 	.short	0x0380
        /*00b6*/ 	.short	0x0024


	//----- nvinfo : EIATTR_SW_WAR
	.align		4
.L_253:
        /*00b8*/ 	.byte	0x04, 0x36
        /*00ba*/ 	.short	(.L_255 - .L_254)
.L_254:
        /*00bc*/ 	.word	0x00000008
.L_255:


//--------------------- .nv.info._Z8contrastPKhPhiiff --------------------------
	.section	.nv.info._Z8contrastPKhPhiiff,"",@"SHT_CUDA_INFO"
	.sectionflags	@""
	.align	4


	//----- nvinfo : EIATTR_CUDA_API_VERSION
	.align		4
        /*0000*/ 	.byte	0x04, 0x37
        /*0002*/ 	.short	(.L_257 - .L_256)
.L_256:
        /*0004*/ 	.word	0x00000082


	//----- nvinfo : EIATTR_KPARAM_INFO
	.align		4
.L_257:
        /*0008*/ 	.byte	0x04, 0x17
        /*000a*/ 	.short	(.L_259 - .L_258)
.L_258:
        /*000c*/ 	.word	0x00000000
        /*0010*/ 	.short	0x0005
        /*0012*/ 	.short	0x001c
        /*0014*/ 	.byte	0x00, 0xf0, 0x11, 0x00


	//----- nvinfo : EIATTR_KPARAM_INFO
	.align		4
.L_259:
        /*0018*/ 	.byte	0x04, 0x17
        /*001a*/ 	.short	(.L_261 - .L_260)
.L_260:
        /*001c*/ 	.word	0x00000000
        /*0020*/ 	.short	0x0004
        /*0022*/ 	.short	0x0018
        /*0024*/ 	.byte	0x00, 0xf0, 0x11, 0x00


	//----- nvinfo : EIATTR_KPARAM_INFO
	.align		4
.L_261:
        /*0028*/ 	.byte	0x04, 0x17
        /*002a*/ 	.short	(.L_263 - .L_262)
.L_262:
        /*002c*/ 	.word	0x00000000
        /*0030*/ 	.short	0x0003
        /*0032*/ 	.short	0x0014
        /*0034*/ 	.byte	0x00, 0xf0, 0x11, 0x00


	//----- nvinfo : EIATTR_KPARAM_INFO
	.align		4
.L_263:
        /*0038*/ 	.byte	0x04, 0x17
        /*003a*/ 	.short	(.L_265 - .L_264)
.L_264:
        /*003c*/ 	.word	0x00000000
        /*0040*/ 	.short	0x0002
        /*0042*/ 	.short	0x0010
        /*0044*/ 	.byte	0x00, 0xf0, 0x11, 0x00


	//----- nvinfo : EIATTR_KPARAM_INFO
	.align		4
.L_265:
        /*0048*/ 	.byte	0x04, 0x17
        /*004a*/ 	.short	(.L_267 - .L_266)
.L_266:
        /*004c*/ 	.word	0x00000000
        /*0050*/ 	.short	0x0001
        /*0052*/ 	.short	0x0008
        /*0054*/ 	.byte	0x00, 0xf5, 0x21, 0x00


	//----- nvinfo : EIATTR_KPARAM_INFO
	.align		4
.L_267:
        /*0058*/ 	.byte	0x04, 0x17
        /*005a*/ 	.short	(.L_269 - .L_268)
.L_268:
        /*005c*/ 	.word	0x00000000
        /*0060*/ 	.short	0x0000
        /*0062*/ 	.short	0x0000
        /*0064*/ 	.byte	0x00, 0xf5, 0x21, 0x00


	//----- nvinfo : EIATTR_SPARSE_MMA_MASK
	.align		4
.L_269:
        /*0068*/ 	.byte	0x03, 0x50
        /*006a*/ 	.short	0x0000


	//----- nvinfo : EIATTR_MAXREG_COUNT
	.align		4
        /*006c*/ 	.byte	0x03, 0x1b
        /*006e*/ 	.short	0x00ff


	//----- nvinfo : EIATTR_MERCURY_ISA_VERSION
	.align		4
        /*0070*/ 	.byte	0x03, 0x5f
        /*0072*/ 	.short	0x0101


	//----- nvinfo : EIATTR_VRC_CTA_INIT_COUNT
	.align		4
        /*0074*/ 	.byte	0x02, 0x4a
	.zero		1
	.zero		1


	//----- nvinfo : EIATTR_EXIT_INSTR_OFFSETS
	.align		4
        /*0078*/ 	.byte	0x04, 0x1c
        /*007a*/ 	.short	(.L_271 - .L_270)


	//   ....[0]....
.L_270:
        /*007c*/ 	.word	0x000000d0


	//   ....[1]....
        /*0080*/ 	.word	0x000001f0


	//----- nvinfo : EIATTR_CBANK_PARAM_SIZE
	.align		4
.L_271:
        /*0084*/ 	.byte	0x03, 0x19
        /*0086*/ 	.short	0x0020


	//----- nvinfo : EIATTR_PARAM_CBANK
	.align		4
        /*0088*/ 	.byte	0x04, 0x0a
        /*008a*/ 	.short	(.L_273 - .L_272)
	.align		4
.L_272:
        /*008c*/ 	.word	index@(.nv.constant0._Z8contrastPKhPhiiff)
        /*0090*/ 	.short	0x0380
        /*0092*/ 	.short	0x0020


	//----- nvinfo : EIATTR_SW_WAR
	.align		4
.L_273:
        /*0094*/ 	.byte	0x04, 0x36
        /*0096*/ 	.short	(.L_275 - .L_274)
.L_274:
        /*0098*/ 	.word	0x00000008
.L_275:


//--------------------- .nv.info._Z14contrastLegacyPKhPhiii --------------------------
	.section	.nv.info._Z14contrastLegacyPKhPhiii,"",@"SHT_CUDA_INFO"
	.sectionflags	@""
	.align	4


	//----- nvinfo : EIATTR_CUDA_API_VERSION
	.align		4
        /*0000*/ 	.byte	0x04, 0x37
        /*0002*/ 	.short	(.L_277 - .L_276)
.L_276:
        /*0004*/ 	.word	0x00000082


	//----- nvinfo : EIATTR_KPARAM_INFO
	.align		4
.L_277:
        /*0008*/ 	.byte	0x04, 0x17
        /*000a*/ 	.short	(.L_279 - .L_278)
.L_278:
        /*000c*/ 	.word	0x00000000
        /*0010*/ 	.short	0x0004
        /*0012*/ 	.short	0x0018
        /*0014*/ 	.byte	0x00, 0xf0, 0x11, 0x00


	//----- nvinfo : EIATTR_KPARAM_INFO
	.align		4
.L_279:
        /*0018*/ 	.byte	0x04, 0x17
        /*001a*/ 	.short	(.L_281 - .L_280)
.L_280:
        /*001c*/ 	.word	0x00000000
        /*0020*/ 	.short	0x0003
        /*0022*/ 	.short	0x0014
        /*0024*/ 	.byte	0x00, 0xf0, 0x11, 0x00


	//----- nvinfo : EIATTR_KPARAM_INFO
	.align		4
.L_281:
        /*0028*/ 	.byte	0x04, 0x17
        /*002a*/ 	.short	(.L_283 - .L_282)
.L_282:
        /*002c*/ 	.word	0x00000000
        /*0030*/ 	.short	0x0002
        /*0032*/ 	.short	0x0010
        /*0034*/ 	.byte	0x00, 0xf0, 0x11, 0x00


	//----- nvinfo : EIATTR_KPARAM_INFO
	.align		4
.L_283:
        /*0038*/ 	.byte	0x04, 0x17
        /*003a*/ 	.short	(.L_285 - .L_284)
.L_284:
        /*003c*/ 	.word	0x00000000
        /*0040*/ 	.short	0x0001
        /*0042*/ 	.short	0x0008
        /*0044*/ 	.byte	0x00, 0xf5, 0x21, 0x00


	//----- nvinfo : EIATTR_KPARAM_INFO
	.align		4
.L_285:
        /*0048*/ 	.byte	0x04, 0x17
        /*004a*/ 	.short	(.L_287 - .L_286)
.L_286:
        /*004c*/ 	.word	0x00000000
        /*0050*/ 	.short	0x0000
        /*0052*/ 	.short	0x0000
        /*0054*/ 	.byte	0x00, 0xf5, 0x21, 0x00


	//----- nvinfo : EIATTR_SPARSE_MMA_MASK
	.align		4
.L_287:
        /*0058*/ 	.byte	0x03, 0x50
        /*005a*/ 	.short	0x0000


	//----- nvinfo : EIATTR_MAXREG_COUNT
	.align		4
        /*005c*/ 	.byte	0x03, 0x1b
        /*005e*/ 	.short	0x00ff


	//----- nvinfo : EIATTR_MERCURY_ISA_VERSION
	.align		4
        /*0060*/ 	.byte	0x03, 0x5f
        /*0062*/ 	.short	0x0101


	//----- nvinfo : EIATTR_VRC_CTA_INIT_COUNT
	.align		4
        /*0064*/ 	.byte	0x02, 0x4a
	.zero		1
	.zero		1


	//----- nvinfo : EIATTR_EXIT_INSTR_OFFSETS
	.align		4
        /*0068*/ 	.byte	0x04, 0x1c
        /*006a*/ 	.short	(.L_289 - .L_288)


	//   ....[0]....
.L_288:
        /*006c*/ 	.word	0x000000d0


	//   ....[1]....
        /*0070*/ 	.word	0x00000200


	//----- nvinfo : EIATTR_CBANK_PARAM_SIZE
	.align		4
.L_289:
        /*0074*/ 	.byte	0x03, 0x19
        /*0076*/ 	.short	0x001c


	//----- nvinfo : EIATTR_PARAM_CBANK
	.align		4
        /*0078*/ 	.byte	0x04, 0x0a
        /*007a*/ 	.short	(.L_291 - .L_290)
	.align		4
.L_290:
        /*007c*/ 	.word	index@(.nv.constant0._Z14contrastLegacyPKhPhiii)
        /*0080*/ 	.short	0x0380
        /*0082*/ 	.short	0x001c


	//----- nvinfo : EIATTR_SW_WAR
	.align		4
.L_291:
        /*0084*/ 	.byte	0x04, 0x36
        /*0086*/ 	.short	(.L_293 - .L_292)
.L_292:
        /*0088*/ 	.word	0x00000008
.L_293:


//--------------------- .nv.info._Z10brightnessPKhPhiii --------------------------
	.section	.nv.info._Z10brightnessPKhPhiii,"",@"SHT_CUDA_INFO"
	.sectionflags	@""
	.align	4


	//----- nvinfo : EIATTR_CUDA_API_VERSION
	.align		4
        /*0000*/ 	.byte	0x04, 0x37
        /*0002*/ 	.short	(.L_295 - .L_294)
.L_294:
        /*0004*/ 	.word	0x00000082


	//----- nvinfo : EIATTR_KPARAM_INFO
	.align		4
.L_295:
        /*0008*/ 	.byte	0x04, 0x17
        /*000a*/ 	.short	(.L_297 - .L_296)
.L_296:
        /*000c*/ 	.word	0x00000000
        /*0010*/ 	.short	0x0004
        /*0012*/ 	.short	0x0018
        /*0014*/ 	.byte	0x00, 0xf0, 0x11, 0x00


	//----- nvinfo : EIATTR_KPARAM_INFO
	.align		4
.L_297:
        /*0018*/ 	.byte	0x04, 0x17
        /*001a*/ 	.short	(.L_299 - .L_298)
.L_298:
        /*001c*/ 	.word	0x00000000
        /*0020*/ 	.short	0x0003
        /*0022*/ 	.short	0x0014
        /*0024*/ 	.byte	0x00, 0xf0, 0x11, 0x00


	//----- nvinfo : EIATTR_KPARAM_INFO
	.align		4
.L_299:
        /*0028*/ 	.byte	0x04, 0x17
        /*002a*/ 	.short	(.L_301 - .L_300)
.L_300:
        /*002c*/ 	.word	0x00000000
        /*0030*/ 	.short	0x0002
        /*0032*/ 	.short	0x0010
        /*0034*/ 	.byte	0x00, 0xf0, 0x11, 0x00


	//----- nvinfo : EIATTR_KPARAM_INFO
	.align		4
.L_301:
        /*0038*/ 	.byte	0x04, 0x17
        /*003a*/ 	.short	(.L_303 - .L_302)
.L_302:
        /*003c*/ 	.word	0x00000000
        /*0040*/ 	.short	0x0001
        /*0042*/ 	.short	0x0008
        /*0044*/ 	.byte	0x00, 0xf5, 0x21, 0x00


	//----- nvinfo : EIATTR_KPARAM_INFO
	.align		4
.L_303:
        /*0048*/ 	.byte	0x04, 0x17
        /*004a*/ 	.short	(.L_305 - .L_304)
.L_304:
        /*004c*/ 	.word	0x00000000
        /*0050*/ 	.short	0x0000
        /*0052*/ 	.short	0x0000
        /*0054*/ 	.byte	0x00, 0xf5, 0x21, 0x00


	//----- nvinfo : EIATTR_SPARSE_MMA_MASK
	.align		4
.L_305:
        /*0058*/ 	.byte	0x03, 0x50
        /*005a*/ 	.short	0x0000


	//----- nvinfo : EIATTR_MAXREG_COUNT
	.align		4
        /*005c*/ 	.byte	0x03, 0x1b
        /*005e*/ 	.short	0x00ff


	//----- nvinfo : EIATTR_MERCURY_ISA_VERSION
	.align		4
        /*0060*/ 	.byte	0x03, 0x5f
        /*0062*/ 	.short	0x0101


	//----- nvinfo : EIATTR_VRC_CTA_INIT_COUNT
	.align		4
        /*0064*/ 	.byte	0x02, 0x4a
	.zero		1
	.zero		1


	//----- nvinfo : EIATTR_EXIT_INSTR_OFFSETS
	.align		4
        /*0068*/ 	.byte	0x04, 0x1c
        /*006a*/ 	.short	(.L_307 - .L_306)


	//   ....[0]....
.L_306:
        /*006c*/ 	.word	0x000000d0


	//   ....[1]....
        /*0070*/ 	.word	0x000001e0


	//----- nvinfo : EIATTR_CBANK_PARAM_SIZE
	.align		4
.L_307:
        /*0074*/ 	.byte	0x03, 0x19
        /*0076*/ 	.short	0x001c


	//----- nvinfo : EIATTR_PARAM_CBANK
	.align		4
        /*0078*/ 	.byte	0x04, 0x0a
        /*007a*/ 	.short	(.L_309 - .L_308)
	.align		4
.L_308:
        /*007c*/ 	.word	index@(.nv.constant0._Z10brightnessPKhPhiii)
        /*0080*/ 	.short	0x0380
        /*0082*/ 	.short	0x001c


	//----- nvinfo : EIATTR_SW_WAR
	.align		4
.L_309:
        /*0084*/ 	.byte	0x04, 0x36
        /*0086*/ 	.short	(.L_311 - .L_310)
.L_310:
        /*0088*/ 	.word	0x00000008
.L_311:


//--------------------- .nv.info._Z6invertPKhPhii --------------------------
	.section	.nv.info._Z6invertPKhPhii,"",@"SHT_CUDA_INFO"
	.sectionflags	@""
	.align	4


	//----- nvinfo : EIATTR_CUDA_API_VERSION
	.align		4
        /*0000*/ 	.byte	0x04, 0x37
        /*0002*/ 	.short	(.L_313 - .L_312)
.L_312:
        /*0004*/ 	.word	0x00000082


	//----- nvinfo : EIATTR_KPARAM_INFO
	.align		4
.L_313:
        /*0008*/ 	.byte	0x04, 0x17
        /*000a*/ 	.short	(.L_315 - .L_314)
.L_314:
        /*000c*/ 	.word	0x00000000
        /*0010*/ 	.short	0x0003
        /*0012*/ 	.short	0x0014
        /*0014*/ 	.byte	0x00, 0xf0, 0x11, 0x00


	//----- nvinfo : EIATTR_KPARAM_INFO
	.align		4
.L_315:
        /*0018*/ 	.byte	0x04, 0x17
        /*001a*/ 	.short	(.L_317 - .L_316)
.L_316:
        /*001c*/ 	.word	0x00000000
        /*0020*/ 	.short	0x0002
        /*0022*/ 	.short	0x0010
        /*0024*/ 	.byte	0x00, 0xf0, 0x11, 0x00


	//----- nvinfo : EIATTR_KPARAM_INFO
	.align		4
.L_317:
        /*0028*/ 	.byte	0x04, 0x17
        /*002a*/ 	.short	(.L_319 - .L_318)
.L_318:
        /*002c*/ 	.word	0x00000000
        /*0030*/ 	.short	0x0001
        /*0032*/ 	.short	0x0008
        /*0034*/ 	.byte	0x00, 0xf5, 0x21, 0x00


	//----- nvinfo : EIATTR_KPARAM_INFO
	.align		4
.L_319:
        /*0038*/ 	.byte	0x04, 0x17
        /*003a*/ 	.short	(.L_321 - .L_320)
.L_320:
        /*003c*/ 	.word	0x00000000
        /*0040*/ 	.short	0x0000
        /*0042*/ 	.short	0x0000
        /*0044*/ 	.byte	0x00, 0xf5, 0x21, 0x00


	//----- nvinfo : EIATTR_SPARSE_MMA_MASK
	.align		4
.L_321:
        /*0048*/ 	.byte	0x03, 0x50
        /*004a*/ 	.short	0x0000


	//----- nvinfo : EIATTR_MAXREG_COUNT
	.align		4
        /*004c*/ 	.byte	0x03, 0x1b
        /*004e*/ 	.short	0x00ff


	//----- nvinfo : EIATTR_MERCURY_ISA_VERSION
	.align		4
        /*0050*/ 	.byte	0x03, 0x5f
        /*0052*/ 	.short	0x0101


	//----- nvinfo : EIATTR_VRC_CTA_INIT_COUNT
	.align		4
        /*0054*/ 	.byte	0x02, 0x4a
	.zero		1
	.zero		1


	//----- nvinfo : EIATTR_EXIT_INSTR_OFFSETS
	.align		4
        /*0058*/ 	.byte	0x04, 0x1c
        /*005a*/ 	.short	(.L_323 - .L_322)


	//   ....[0]....
.L_322:
        /*005c*/ 	.word	0x000000d0


	//   ....[1]....
        /*0060*/ 	.word	0x00000190


	//----- nvinfo : EIATTR_CBANK_PARAM_SIZE
	.align		4
.L_323:
        /*0064*/ 	.byte	0x03, 0x19
        /*0066*/ 	.short	0x0018


	//----- nvinfo : EIATTR_PARAM_CBANK
	.align		4
        /*0068*/ 	.byte	0x04, 0x0a
        /*006a*/ 	.short	(.L_325 - .L_324)
	.align		4
.L_324:
        /*006c*/ 	.word	index@(.nv.constant0._Z6invertPKhPhii)
        /*0070*/ 	.short	0x0380
        /*0072*/ 	.short	0x0018


	//----- nvinfo : EIATTR_SW_WAR
	.align		4
.L_325:
        /*0074*/ 	.byte	0x04, 0x36
        /*0076*/ 	.short	(.L_327 - .L_326)
.L_326:
        /*0078*/ 	.word	0x00000008
.L_327:


//--------------------- .nv.info._Z10box_filterPKhPhiii --------------------------
	.section	.nv.info._Z10box_filterPKhPhiii,"",@"SHT_CUDA_INFO"
	.sectionflags	@""
	.align	4


	//----- nvinfo : EIATTR_CUDA_API_VERSION
	.align		4
        /*0000*/ 	.byte	0x04, 0x37
        /*0002*/ 	.short	(.L_329 - .L_328)
.L_328:
        /*0004*/ 	.word	0x00000082


	//----- nvinfo : EIATTR_KPARAM_INFO
	.align		4
.L_329:
        /*0008*/ 	.byte	0x04, 0x17
        /*000a*/ 	.short	(.L_331 - .L_330)
.L_330:
        /*000c*/ 	.word	0x00000000
        /*0010*/ 	.short	0x0004
        /*0012*/ 	.short	0x0018
        /*0014*/ 	.byte	0x00, 0xf0, 0x11, 0x00


	//----- nvinfo : EIATTR_KPARAM_INFO
	.align		4
.L_331:
        /*0018*/ 	.byte	0x04, 0x17
        /*001a*/ 	.short	(.L_333 - .L_332)
.L_332:
        /*001c*/ 	.word	0x00000000
        /*0020*/ 	.short	0x0003
        /*0022*/ 	.short	0x0014
        /*0024*/ 	.byte	0x00, 0xf0, 0x11, 0x00


	//----- nvinfo : EIATTR_KPARAM_INFO
	.align		4
.L_333:
        /*0028*/ 	.byte	0x04, 0x17
        /*002a*/ 	.short	(.L_335 - .L_334)
.L_334:
        /*002c*/ 	.word	0x00000000
        /*0030*/ 	.short	0x0002
        /*0032*/ 	.short	0x0010
        /*0034*/ 	.byte	0x00, 0xf0, 0x11, 0x00


	//----- nvinfo : EIATTR_KPARAM_INFO
	.align		4
.L_335:
        /*0038*/ 	.byte	0x04, 0x17
        /*003a*/ 	.short	(.L_337 - .L_336)
.L_336:
        /*003c*/ 	.word	0x00000000
        /*0040*/ 	.short	0x0001
        /*0042*/ 	.short	0x0008
        /*0044*/ 	.byte	0x00, 0xf5, 0x21, 0x00


	//----- nvinfo : EIATTR_KPARAM_INFO
	.align		4
.L_337:
        /*0048*/ 	.byte	0x04, 0x17
        /*004a*/ 	.short	(.L_339 - .L_338)
.L_338:
        /*004c*/ 	.word	0x00000000
        /*0050*/ 	.short	0x0000
        /*0052*/ 	.short	0x0000
        /*0054*/ 	.byte	0x00, 0xf5, 0x21, 0x00


	//----- nvinfo : EIATTR_SPARSE_MMA_MASK
	.align		4
.L_339:
        /*0058*/ 	.byte	0x03, 0x50
        /*005a*/ 	.short	0x0000


	//----- nvinfo : EIATTR_MAXREG_COUNT
	.align		4
        /*005c*/ 	.byte	0x03, 0x1b
        /*005e*/ 	.short	0x00ff


	//----- nvinfo : EIATTR_MERCURY_ISA_VERSION
	.align		4
        /*0060*/ 	.byte	0x03, 0x5f
        /*0062*/ 	.short	0x0101


	//----- nvinfo : EIATTR_VRC_CTA_INIT_COUNT
	.align		4
        /*0064*/ 	.byte	0x02, 0x4a
	.zero		1
	.zero		1


	//----- nvinfo : EIATTR_EXIT_INSTR_OFFSETS
	.align		4
        /*0068*/ 	.byte	0x04, 0x1c
        /*006a*/ 	.short	(.L_341 - .L_340)


	//   ....[0]....
.L_340:
        /*006c*/ 	.word	0x000000c0


	//   ....[1]....
        /*0070*/ 	.word	0x00000f50


	//----- nvinfo : EIATTR_CBANK_PARAM_SIZE
	.align		4
.L_341:
        /*0074*/ 	.byte	0x03, 0x19
        /*0076*/ 	.short	0x001c


	//----- nvinfo : EIATTR_PARAM_CBANK
	.align		4
        /*0078*/ 	.byte	0x04, 0x0a
        /*007a*/ 	.short	(.L_343 - .L_342)
	.align		4
.L_342:
        /*007c*/ 	.word	index@(.nv.constant0._Z10box_filterPKhPhiii)
        /*0080*/ 	.short	0x0380
        /*0082*/ 	.short	0x001c


	//----- nvinfo : EIATTR_SW_WAR
	.align		4
.L_343:
        /*0084*/ 	.byte	0x04, 0x36
        /*0086*/ 	.short	(.L_345 - .L_344)
.L_344:
        /*0088*/ 	.word	0x00000008
.L_345:


//--------------------- .nv.callgraph             --------------------------
	.section	.nv.callgraph,"",@"SHT_CUDA_CALLGRAPH"
	.align	4
	.sectionentsize	8
	.align		4
        /*0000*/ 	.word	0x00000000
	.align		4
        /*0004*/ 	.word	0xffffffff
	.align		4
        /*0008*/ 	.word	0x00000000
	.align		4
        /*000c*/ 	.word	0xfffffffe
	.align		4
        /*0010*/ 	.word	0x00000000
	.align		4
        /*0014*/ 	.word	0xfffffffd
	.align		4
        /*0018*/ 	.word	0x00000000
	.align		4
        /*001c*/ 	.word	0xfffffffc


//--------------------- .nv.constant4             --------------------------
	.section	.nv.constant4,"a",@progbits
	.align	8
	.align		8
.nv.constant4:
        /*0000*/ 	.dword	precalc_xorwow_matrix
	.align		8
        /*0008*/ 	.dword	precalc_xorwow_offset_matrix
	.align		8
        /*0010*/ 	.dword	mrg32k3aM1
	.align		8
        /*0018*/ 	.dword	mrg32k3aM2
	.align		8
        /*0020*/ 	.dword	mrg32k3aM1SubSeq
	.align		8
        /*0028*/ 	.dword	mrg32k3aM2SubSeq
	.align		8
        /*0030*/ 	.dword	mrg32k3aM1Seq
	.align		8
        /*0038*/ 	.dword	mrg32k3aM2Seq
	.align		8
        /*0040*/ 	.dword	__cudart_i2opi_f


//--------------------- .nv.constant3             --------------------------
	.section	.nv.constant3,"a",@progbits
	.align	8
.nv.constant3:
	.type		__cr_lgamma_table,@object
	.size		__cr_lgamma_table,(constantKernelWidth - __cr_lgamma_table)
__cr_lgamma_table:
        /*0000*/ 	.byte	0x00, 0x00, 0x00, 0x00, 0x00, 0x00, 0x00, 0x00, 0x00, 0x00, 0x00, 0x00, 0x00, 0x00, 0x00, 0x00
        /*0010*/ 	.byte	0xef, 0x39, 0xfa, 0xfe, 0x42, 0x2e, 0xe6, 0x3f, 0x02, 0x20, 0x2a, 0xfa, 0x0b, 0xab, 0xfc, 0x3f
        /*0020*/ 	.byte	0xf9, 0x2c, 0x92, 0x7c, 0xa7, 0x6c, 0x09, 0x40, 0xc9, 0x79, 0x44, 0x3c, 0x64, 0x26, 0x13, 0x40
        /*0030*/ 	.byte	0xca, 0x01, 0xcf, 0x3a, 0x27, 0x51, 0x1a, 0x40, 0x30, 0xcc, 0x2d, 0xf3, 0xe1, 0x0c, 0x21, 0x40
        /*0040*/ 	.byte	0x0d, 0xb7, 0xfc, 0x82, 0x8e, 0x35, 0x25, 0x40
	.type		constantKernelWidth,@object
	.size		constantKernelWidth,(constantFilter - constantKernelWidth)
constantKernelWidth:
        /*0048*/ 	.byte	0x05, 0x00, 0x00, 0x00
	.type		constantFilter,@object
	.size		constantFilter,(.L_10 - constantFilter)
constantFilter:
	.zero		100
.L_10:


//--------------------- .text._Z17recombineChannelsPKhS0_S0_P6uchar4ii --------------------------
	.section	.text._Z17recombineChannelsPKhS0_S0_P6uchar4ii,"ax",@progbits
	.align	128
        .global         _Z17recombineChannelsPKhS0_S0_P6uchar4ii
        .type           _Z17recombineChannelsPKhS0_S0_P6uchar4ii,@function
        .size           _Z17recombineChannelsPKhS0_S0_P6uchar4ii,(.L_x_89 - _Z17recombineChannelsPKhS0_S0_P6uchar4ii)
        .other          _Z17recombineChannelsPKhS0_S0_P6uchar4ii,@"STO_CUDA_ENTRY STV_DEFAULT"
_Z17recombineChannelsPKhS0_S0_P6uchar4ii:
.text._Z17recombineChannelsPKhS0_S0_P6uchar4ii:
[----:B------:R-:W-:Y:S01]  /*0000*/  LDC R1, c[0x0][0x37c] ;  /* 0x0000df00ff017b82 */ /* 0x000fe20000000800 */
[----:B------:R-:W0:Y:S07]  /*0010*/  S2R R2, SR_TID.Y ;  /* 0x0000000000027919 */ /* 0x000e2e0000002200 */
[----:B------:R-:W1:Y:S01]  /*0020*/  LDC R0, c[0x0][0x360] ;  /* 0x0000d800ff007b82 */ /* 0x000e620000000800 */
[----:B------:R-:W2:Y:S01]  /*0030*/  LDCU.64 UR6, c[0x0][0x3a0] ;  /* 0x00007400ff0677ac */ /* 0x000ea20008000a00 */
[----:B------:R-:W1:Y:S06]  /*0040*/  S2R R5, SR_TID.X ;  /* 0x0000000000057919 */ /* 0x000e6c0000002100 */
[----:B------:R-:W0:Y:S08]  /*0050*/  S2UR UR5, SR_CTAID.Y ;  /* 0x00000000000579c3 */ /* 0x000e300000002600 */
[----:B------:R-:W0:Y:S08]  /*0060*/  LDC R3, c[0x0][0x364] ;  /* 0x0000d900ff037b82 */ /* 0x000e300000000800 */
[----:B------:R-:W1:Y:S01]  /*0070*/  S2UR UR4, SR_CTAID.X ;  /* 0x00000000000479c3 */ /* 0x000e620000002500 */
[----:B0-----:R-:W-:-:S05]  /*0080*/  IMAD R3, R3, UR5, R2 ;  /* 0x0000000503037c24 */ /* 0x001fca000f8e0202 */
[----:B--2---:R-:W-:Y:S01]  /*0090*/  ISETP.GE.AND P0, PT, R3, UR6, PT ;  /* 0x0000000603007c0c */ /* 0x004fe2000bf06270 */
[----:B-1----:R-:W-:-:S04]  /*00a0*/  IMAD R0, R0, UR4, R5 ;  /* 0x0000000400007c24 */ /* 0x002fc8000f8e0205 */
[----:B------:R-:W-:Y:S01]  /*00b0*/  IMAD R11, R3, UR7, R0 ;  /* 0x00000007030b7c24 */ /* 0x000fe2000f8e0200 */
[----:B------:R-:W-:-:S13]  /*00c0*/  ISETP.GE.OR P0, PT, R0, UR7, P0 ;  /* 0x0000000700007c0c */ /* 0x000fda0008706670 */
[----:B------:R-:W-:Y:S05]  /*00d0*/  @P0 EXIT ;  /* 0x000000000000094d */ /* 0x000fea0003800000 */
[----:B------:R-:W0:Y:S01]  /*00e0*/  LDCU.128 UR8, c[0x0][0x380] ;  /* 0x00007000ff0877ac */ /* 0x000e220008000c00 */
[----:B------:R-:W-:Y:S01]  /*00f0*/  SHF.R.S32.HI R0, RZ, 0x1f, R11 ;  /* 0x0000001fff007819 */ /* 0x000fe2000001140b */
[----:B------:R-:W1:Y:S01]  /*0100*/  LDC.64 R2, c[0x0][0x398] ;  /* 0x0000e600ff027b82 */ /* 0x000e620000000a00 */
[----:B------:R-:W2:Y:S01]  /*0110*/  LDCU.64 UR6, c[0x0][0x390] ;  /* 0x00007200ff0677ac */ /* 0x000ea20008000a00 */
[----:B------:R-:W3:Y:S01]  /*0120*/  LDCU.64 UR4, c[0x0][0x358] ;  /* 0x00006b00ff0477ac */ /* 0x000ee20008000a00 */
[C---:B0-----:R-:W-:Y:S02]  /*0130*/  IADD3 R6, P0, PT, R11.reuse, UR8, RZ ;  /* 0x000000080b067c10 */ /* 0x041fe4000ff1e0ff */
[C---:B------:R-:W-:Y:S02]  /*0140*/  IADD3 R4, P1, PT, R11.reuse, UR10, RZ ;  /* 0x0000000a0b047c10 */ /* 0x040fe4000ff3e0ff */
[----:B--2---:R-:W-:Y:S02]  /*0150*/  IADD3 R8, P2, PT, R11, UR6, RZ ;  /* 0x000000060b087c10 */ /* 0x004fe4000ff5e0ff */
[----:B------:R-:W-:-:S02]  /*0160*/  IADD3.X R7, PT, PT, R0, UR9, RZ, P0, !PT ;  /* 0x0000000900077c10 */ /* 0x000fc400087fe4ff */
[C---:B------:R-:W-:Y:S02]  /*0170*/  IADD3.X R5, PT, PT, R0.reuse, UR11, RZ, P1, !PT ;  /* 0x0000000b00057c10 */ /* 0x040fe40008ffe4ff */
[----:B------:R-:W-:Y:S02]  /*0180*/  IADD3.X R9, PT, PT, R0, UR7, RZ, P2, !PT ;  /* 0x0000000700097c10 */ /* 0x000fe400097fe4ff */
[----:B---3--:R-:W2:Y:S04]  /*0190*/  LDG.E.U8 R7, desc[UR4][R6.64] ;  /* 0x0000000406077981 */ /* 0x008ea8000c1e1100 */
[----:B------:R-:W2:Y:S04]  /*01a0*/  LDG.E.U8 R4, desc[UR4][R4.64] ;  /* 0x0000000404047981 */ /* 0x000ea8000c1e1100 */
[----:B------:R-:W3:Y:S01]  /*01b0*/  LDG.E.U8 R8, desc[UR4][R8.64] ;  /* 0x0000000408087981 */ /* 0x000ee2000c1e1100 */
[----:B------:R-:W-:Y:S01]  /*01c0*/  UMOV UR6, 0x3340 ;  /* 0x0000334000067882 */ /* 0x000fe20000000000 */
[----:B-1----:R-:W-:-:S04]  /*01d0*/  IMAD.WIDE R2, R11, 0x4, R2 ;  /* 0x000000040b027825 */ /* 0x002fc800078e0202 */
[----:B------:R-:W-:Y:S01]  /*01e0*/  IMAD.U32 R13, RZ, RZ, UR6 ;  /* 0x00000006ff0d7e24 */ /* 0x000fe2000f8e00ff */
[----:B--2---:R-:W-:-:S04]  /*01f0*/  PRMT R0, R7, 0x3340, R4 ;  /* 0x0000334007007816 */ /* 0x004fc80000000004 */
[----:B---3--:R-:W-:-:S04]  /*0200*/  PRMT R13, R8, R13, 0xffff ;  /* 0x0000ffff080d7416 */ /* 0x008fc8000000000d */
[----:B------:R-:W-:-:S05]  /*0210*/  PRMT R13, R0, 0x5410, R13 ;  /* 0x00005410000d7816 */ /* 0x000fca000000000d */
[----:B------:R-:W-:Y:S01]  /*0220*/  STG.E desc[UR4][R2.64], R13 ;  /* 0x0000000d02007986 */ /* 0x000fe2000c101904 */
[----:B------:R-:W-:Y:S05]  /*0230*/  EXIT ;  /* 0x000000000000794d */ /* 0x000fea0003800000 */
.L_x_0:
[----:B------:R-:W-:-:S00]  /*0240*/  BRA `(.L_x_0) ;  /* 0xfffffffc00fc7947 */ /* 0x000fc0000383ffff */
[----:B------:R-:W-:-:S00]  /*0250*/  NOP ;  /* 0x0000000000007918 */ /* 0x000fc00000000000 */
        /* <DEDUP_REMOVED lines=10> */
.L_x_89:


//--------------------- .text._Z16separateChannelsPK6uchar4iiPhS2_S2_ --------------------------
	.section	.text._Z16separateChannelsPK6uchar4iiPhS2_S2_,"ax",@progbits
	.align	128
        .global         _Z16separateChannelsPK6uchar4iiPhS2_S2_
        .type           _Z16separateChannelsPK6uchar4iiPhS2_S2_,@function
        .size           _Z16separateChannelsPK6uchar4iiPhS2_S2_,(.L_x_90 - _Z16separateChannelsPK6uchar4iiPhS2_S2_)
        .other          _Z16separateChannelsPK6uchar4iiPhS2_S2_,@"STO_CUDA_ENTRY STV_DEFAULT"
_Z16separateChannelsPK6uchar4iiPhS2_S2_:
.text._Z16separateChannelsPK6uchar4iiPhS2_S2_:
        /* <DEDUP_REMOVED lines=14> */
[----:B------:R-:W0:Y:S01]  /*00e0*/  LDC.64 R2, c[0x0][0x380] ;  /* 0x0000e000ff027b82 */ /* 0x000e220000000a00 */
[----:B------:R-:W1:Y:S01]  /*00f0*/  LDCU.64 UR4, c[0x0][0x358] ;  /* 0x00006b00ff0477ac */ /* 0x000e620008000a00 */
[----:B------:R-:W2:Y:S01]  /*0100*/  LDCU.128 UR8, c[0x0][0x390] ;  /* 0x00007200ff0877ac */ /* 0x000ea20008000c00 */
[----:B------:R-:W-:Y:S01]  /*0110*/  SHF.R.S32.HI R0, RZ, 0x1f, R9 ;  /* 0x0000001fff007819 */ /* 0x000fe20000011409 */
[----:B------:R-:W3:Y:S01]  /*0120*/  LDCU.64 UR6, c[0x0][0x3a0] ;  /* 0x00007400ff0677ac */ /* 0x000ee20008000a00 */
[----:B0-----:R-:W-:-:S05]  /*0130*/  IMAD.WIDE R2, R9, 0x4, R2 ;  /* 0x0000000409027825 */ /* 0x001fca00078e0202 */
[----:B-1----:R-:W4:Y:S01]  /*0140*/  LDG.E.U8 R11, desc[UR4][R2.64] ;  /* 0x00000004020b7981 */ /* 0x002f22000c1e1100 */
[----:B--2---:R-:W-:-:S04]  /*0150*/  IADD3 R4, P0, PT, R9, UR8, RZ ;  /* 0x0000000809047c10 */ /* 0x004fc8000ff1e0ff */
[----:B------:R-:W-:Y:S02]  /*0160*/  IADD3.X R5, PT, PT, R0, UR9, RZ, P0, !PT ;  /* 0x0000000900057c10 */ /* 0x000fe400087fe4ff */
[----:B------:R-:W-:-:S03]  /*0170*/  IADD3 R6, P0, PT, R9, UR10, RZ ;  /* 0x0000000a09067c10 */ /* 0x000fc6000ff1e0ff */
[----:B----4-:R-:W-:Y:S04]  /*0180*/  STG.E.U8 desc[UR4][R4.64], R11 ;  /* 0x0000000b04007986 */ /* 0x010fe8000c101104 */
[----:B------:R-:W2:Y:S01]  /*0190*/  LDG.E.U8 R13, desc[UR4][R2.64+0x1] ;  /* 0x00000104020d7981 */ /* 0x000ea2000c1e1100 */
[----:B------:R-:W-:Y:S02]  /*01a0*/  IADD3.X R7, PT, PT, R0, UR11, RZ, P0, !PT ;  /* 0x0000000b00077c10 */ /* 0x000fe400087fe4ff */
[----:B---3--:R-:W-:-:S03]  /*01b0*/  IADD3 R8, P0, PT, R9, UR6, RZ ;  /* 0x0000000609087c10 */ /* 0x008fc6000ff1e0ff */
[----:B--2---:R-:W-:Y:S04]  /*01c0*/  STG.E.U8 desc[UR4][R6.64], R13 ;  /* 0x0000000d06007986 */ /* 0x004fe8000c101104 */
[----:B------:R-:W2:Y:S01]  /*01d0*/  LDG.E.U8 R15, desc[UR4][R2.64+0x2] ;  /* 0x00000204020f7981 */ /* 0x000ea2000c1e1100 */
[----:B------:R-:W-:-:S05]  /*01e0*/  IADD3.X R9, PT, PT, R0, UR7, RZ, P0, !PT ;  /* 0x0000000700097c10 */ /* 0x000fca00087fe4ff */
[----:B--2---:R-:W-:Y:S01]  /*01f0*/  STG.E.U8 desc[UR4][R8.64], R15 ;  /* 0x0000000f08007986 */ /* 0x004fe2000c101104 */
[----:B------:R-:W-:Y:S05]  /*0200*/  EXIT ;  /* 0x000000000000794d */ /* 0x000fea0003800000 */
.L_x_1:
        /* <DEDUP_REMOVED lines=15> */
.L_x_90:


//--------------------- .text._Z10saltpepperPK6uchar4PS_iiffPf --------------------------
	.section	.text._Z10saltpepperPK6uchar4PS_iiffPf,"ax",@progbits
	.align	128
        .global         _Z10saltpepperPK6uchar4PS_iiffPf
        .type           _Z10saltpepperPK6uchar4PS_iiffPf,@function
        .size           _Z10saltpepperPK6uchar4PS_iiffPf,(.L_x_91 - _Z10saltpepperPK6uchar4PS_iiffPf)
        .other          _Z10saltpepperPK6uchar4PS_iiffPf,@"STO_CUDA_ENTRY STV_DEFAULT"
_Z10saltpepperPK6uchar4PS_iiffPf:
.text._Z10saltpepperPK6uchar4PS_iiffPf:
        /* <DEDUP_REMOVED lines=16> */
[----:B------:R-:W2:Y:S06]  /*0100*/  LDCU UR6, c[0x0][0x398] ;  /* 0x00007300ff0677ac */ /* 0x000eac0008000800 */
[----:B------:R-:W3:Y:S01]  /*0110*/  LDC.64 R4, c[0x0][0x380] ;  /* 0x0000e000ff047b82 */ /* 0x000ee20000000a00 */
[----:B------:R-:W4:Y:S07]  /*0120*/  LDCU UR7, c[0x0][0x39c] ;  /* 0x00007380ff0777ac */ /* 0x000f2e0008000800 */
[----:B------:R-:W5:Y:S01]  /*0130*/  LDC.64 R6, c[0x0][0x388] ;  /* 0x0000e200ff067b82 */ /* 0x000f620000000a00 */
[----:B0-----:R-:W-:-:S06]  /*0140*/  IMAD.WIDE R2, R9, 0x4, R2 ;  /* 0x0000000409027825 */ /* 0x001fcc00078e0202 */
[----:B-1----:R-:W2:Y:S01]  /*0150*/  LDG.E R2, desc[UR4][R2.64] ;  /* 0x0000000402027981 */ /* 0x002ea2000c1e1900 */
[----:B---3--:R-:W-:-:S06]  /*0160*/  IMAD.WIDE R4, R9, 0x4, R4 ;  /* 0x0000000409047825 */ /* 0x008fcc00078e0204 */
[----:B------:R-:W3:Y:S01]  /*0170*/  LDG.E R5, desc[UR4][R4.64] ;  /* 0x0000000404057981 */ /* 0x000ee2000c1e1900 */
[----:B------:R-:W-:Y:S02]  /*0180*/  HFMA2 R8, -RZ, RZ, 0, 1.5199184417724609375e-05 ;  /* 0x000000ffff087431 */ /* 0x000fe400000001ff */
[----:B------:R-:W-:Y:S01]  /*0190*/  IMAD.MOV.U32 R0, RZ, RZ, 0xffff ;  /* 0x0000ffffff007424 */ /* 0x000fe200078e00ff */
[C---:B--2---:R-:W-:Y:S02]  /*01a0*/  FSETP.GEU.AND P0, PT, R2.reuse, UR6, PT ;  /* 0x0000000602007c0b */ /* 0x044fe4000bf0e000 */
[C---:B------:R-:W-:Y:S02]  /*01b0*/  FSETP.GEU.AND P1, PT, R2.reuse, 0.5, PT ;  /* 0x3f0000000200780b */ /* 0x040fe40003f2e000 */
[C---:B------:R-:W-:Y:S02]  /*01c0*/  FSETP.LTU.OR P0, PT, R2.reuse, 0.5, P0 ;  /* 0x3f0000000200780b */ /* 0x040fe40000709400 */
[----:B----4-:R-:W-:Y:S01]  /*01d0*/  FSETP.LTU.OR P1, PT, R2, UR7, P1 ;  /* 0x0000000702007c0b */ /* 0x010fe20008f29400 */
[----:B-----5:R-:W-:-:S05]  /*01e0*/  IMAD.WIDE R2, R9, 0x4, R6 ;  /* 0x0000000409027825 */ /* 0x020fca00078e0206 */
[----:B---3--:R0:W-:Y:S05]  /*01f0*/  STG.E desc[UR4][R2.64], R5 ;  /* 0x0000000502007986 */ /* 0x0081ea000c101904 */
[----:B------:R-:W-:Y:S01]  /*0200*/  @!P0 PRMT R4, R8, 0x7610, R4 ;  /* 0x0000761008048816 */ /* 0x000fe20000000004 */
[----:B------:R0:W-:Y:S04]  /*0210*/  @!P0 STG.E.U16 desc[UR4][R2.64], R0 ;  /* 0x0000000002008986 */ /* 0x0001e8000c101504 */
[----:B------:R0:W-:Y:S01]  /*0220*/  @!P0 STG.E.U8 desc[UR4][R2.64+0x2], R4 ;  /* 0x0000020402008986 */ /* 0x0001e2000c101104 */
[----:B------:R-:W-:Y:S05]  /*0230*/  @P1 EXIT ;  /* 0x000000000000194d */ /* 0x000fea0003800000 */
[----:B------:R-:W-:Y:S04]  /*0240*/  STG.E.U16 desc[UR4][R2.64], RZ ;  /* 0x000000ff02007986 */ /* 0x000fe8000c101504 */
[----:B------:R-:W-:Y:S01]  /*0250*/  STG.E.U8 desc[UR4][R2.64+0x2], RZ ;  /* 0x000002ff02007986 */ /* 0x000fe2000c101104 */
[----:B------:R-:W-:Y:S05]  /*0260*/  EXIT ;  /* 0x000000000000794d */ /* 0x000fea0003800000 */
.L_x_2:
        /* <DEDUP_REMOVED lines=9> */
.L_x_91:


//--------------------- .text._Z8generatemPfii    --------------------------
	.section	.text._Z8generatemPfii,"ax",@progbits
	.align	128
        .global         _Z8generatemPfii
        .type           _Z8generatemPfii,@function
        .size           _Z8generatemPfii,(.L_x_92 - _Z8generatemPfii)
        .other          _Z8generatemPfii,@"STO_CUDA_ENTRY STV_DEFAULT"
_Z8generatemPfii:
.text._Z8generatemPfii:
[----:B------:R-:W0:Y:S08]  /*0000*/  LDC R1, c[0x0][0x37c] ;  /* 0x0000df00ff017b82 */ /* 0x000e300000000800 */
[----:B------:R-:W1:Y:S01]  /*0010*/  LDC.64 R14, c[0x0][0x380] ;  /* 0x0000e000ff0e7b82 */ /* 0x000e620000000a00 */
[----:B------:R-:W2:Y:S01]  /*0020*/  S2R R9, SR_TID.X ;  /* 0x0000000000097919 */ /* 0x000ea20000002100 */
[----:B------:R-:W3:Y:S01]  /*0030*/  LDCU UR8, c[0x0][0x394] ;  /* 0x00007280ff0877ac */ /* 0x000ee20008000800 */
[----:B0-----:R-:W-:Y:S01]  /*0040*/  VIADD R1, R1, 0xffffffd0 ;  /* 0xffffffd001017836 */ /* 0x001fe20000000000 */
[----:B------:R-:W-:Y:S01]  /*0050*/  BSSY.RECONVERGENT B0, `(.L_x_3) ;  /* 0x0000269000007945 */ /* 0x000fe20003800200 */
[----:B------:R-:W0:Y:S01]  /*0060*/  S2R R11, SR_TID.Y ;  /* 0x00000000000b7919 */ /* 0x000e220000002200 */
[----:B------:R-:W4:Y:S02]  /*0070*/  LDCU.64 UR6, c[0x0][0x358] ;  /* 0x00006b00ff0677ac */ /* 0x000f240008000a00 */
[----:B------:R-:W2:Y:S08]  /*0080*/  S2UR UR4, SR_CTAID.X ;  /* 0x00000000000479c3 */ /* 0x000eb00000002500 */
[----:B------:R-:W2:Y:S08]  /*0090*/  LDC R0, c[0x0][0x360] ;  /* 0x0000d800ff007b82 */ /* 0x000eb00000000800 */
[----:B------:R-:W0:Y:S01]  /*00a0*/  S2UR UR5, SR_CTAID.Y ;  /* 0x00000000000579c3 */ /* 0x000e220000002600 */
[----:B-1----:R-:W-:-:S02]  /*00b0*/  LOP3.LUT R14, R14, 0xaad26b49, RZ, 0x3c, !PT ;  /* 0xaad26b490e0e7812 */ /* 0x002fc400078e3cff */
[----:B------:R-:W-:-:S03]  /*00c0*/  LOP3.LUT R15, R15, 0xf7dcefdd, RZ, 0x3c, !PT ;  /* 0xf7dcefdd0f0f7812 */ /* 0x000fc600078e3cff */
[----:B------:R-:W-:Y:S02]  /*00d0*/  IMAD R14, R14, 0x4182bed5, RZ ;  /* 0x4182bed50e0e7824 */ /* 0x000fe400078e02ff */
[----:B------:R-:W0:Y:S01]  /*00e0*/  LDC R8, c[0x0][0x364] ;  /* 0x0000d900ff087b82 */ /* 0x000e220000000800 */
[----:B------:R-:W-:Y:S02]  /*00f0*/  IMAD R3, R15, -0x658354e5, RZ ;  /* 0x9a7cab1b0f037824 */ /* 0x000fe400078e02ff */
[C---:B------:R-:W-:Y:S01]  /*0100*/  VIADD R7, R14.reuse, 0x75bcd15 ;  /* 0x075bcd150e077836 */ /* 0x040fe20000000000 */
[C---:B------:R-:W-:Y:S01]  /*0110*/  LOP3.LUT R4, R14.reuse, 0x159a55e5, RZ, 0x3c, !PT ;  /* 0x159a55e50e047812 */ /* 0x040fe200078e3cff */
[C---:B------:R-:W-:Y:S01]  /*0120*/  VIADD R5, R3.reuse, 0x1f123bb5 ;  /* 0x1f123bb503057836 */ /* 0x040fe20000000000 */
[C---:B------:R-:W-:Y:S02]  /*0130*/  IADD3 R6, PT, PT, R14.reuse, 0x64f0c9, R3 ;  /* 0x0064f0c90e067810 */ /* 0x040fe40007ffe003 */
[----:B------:R-:W-:Y:S01]  /*0140*/  LOP3.LUT R2, R3, 0x5491333, RZ, 0x3c, !PT ;  /* 0x0549133303027812 */ /* 0x000fe200078e3cff */
[----:B------:R-:W-:Y:S01]  /*0150*/  VIADD R3, R14, 0x583f19 ;  /* 0x00583f190e037836 */ /* 0x000fe20000000000 */
[----:B------:R1:W-:Y:S01]  /*0160*/  STL.64 [R1+0x8], R4 ;  /* 0x0000080401007387 */ /* 0x0003e20000100a00 */
[----:B--2---:R-:W-:-:S03]  /*0170*/  IMAD R0, R0, UR4, R9 ;  /* 0x0000000400007c24 */ /* 0x004fc6000f8e0209 */
[----:B------:R1:W-:Y:S04]  /*0180*/  STL.64 [R1], R6 ;  /* 0x0000000601007387 */ /* 0x0003e80000100a00 */
[----:B------:R1:W-:Y:S01]  /*0190*/  STL.64 [R1+0x10], R2 ;  /* 0x0000100201007387 */ /* 0x0003e20000100a00 */
[----:B0-----:R-:W-:-:S04]  /*01a0*/  IMAD R9, R8, UR5, R11 ;  /* 0x0000000508097c24 */ /* 0x001fc8000f8e020b */
[----:B---3--:R-:W-:-:S05]  /*01b0*/  IMAD R8, R9, UR8, R0 ;  /* 0x0000000809087c24 */ /* 0x008fca000f8e0200 */
[----:B------:R-:W-:-:S13]  /*01c0*/  ISETP.NE.AND P0, PT, R8, RZ, PT ;  /* 0x000000ff0800720c */ /* 0x000fda0003f05270 */
[----:B-1--4-:R-:W-:Y:S05]  /*01d0*/  @!P0 BRA `(.L_x_4) ;  /* 0x0000002400408947 */ /* 0x012fea0003800000 */
[--C-:B------:R-:W-:Y:S01]  /*01e0*/  SHF.R.S32.HI R16, RZ, 0x1f, R8.reuse ;  /* 0x0000001fff107819 */ /* 0x100fe20000011408 */
[----:B------:R-:W-:Y:S02]  /*01f0*/  IMAD.MOV.U32 R17, RZ, RZ, R8 ;  /* 0x000000ffff117224 */ /* 0x000fe400078e0008 */
[----:B------:R-:W-:-:S07]  /*0200*/  IMAD.MOV.U32 R8, RZ, RZ, RZ ;  /* 0x000000ffff087224 */ /* 0x000fce00078e00ff */
.L_x_13:
[----:B------:R-:W-:Y:S01]  /*0210*/  LOP3.LUT R21, R17, 0x3, RZ, 0xc0, !PT ;  /* 0x0000000311157812 */ /* 0x000fe200078ec0ff */
[----:B------:R-:W-:Y:S03]  /*0220*/  BSSY.RECONVERGENT B1, `(.L_x_5) ;  /* 0x0000245000017945 */ /* 0x000fe60003800200 */
[----:B------:R-:W-:-:S04]  /*0230*/  ISETP.NE.U32.AND P0, PT, R21, RZ, PT ;  /* 0x000000ff1500720c */ /* 0x000fc80003f05070 */
[----:B------:R-:W-:-:S13]  /*0240*/  ISETP.NE.AND.EX P0, PT, RZ, RZ, PT, P0 ;  /* 0x000000ffff00720c */ /* 0x000fda0003f05300 */
[----:B012---:R-:W-:Y:S05]  /*0250*/  @!P0 BRA `(.L_x_6) ;  /* 0x0000002400048947 */ /* 0x007fea0003800000 */
[----:B------:R-:W0:Y:S01]  /*0260*/  LDC.64 R10, c[0x4][RZ] ;  /* 0x01000000ff0a7b82 */ /* 0x000e220000000a00 */
[----:B------:R-:W-:Y:S01]  /*0270*/  IMAD.MOV.U32 R18, RZ, RZ, RZ ;  /* 0x000000ffff127224 */ /* 0x000fe200078e00ff */
[----:B------:R-:W-:Y:S02]  /*0280*/  CS2R R2, SRZ ;  /* 0x0000000000027805 */ /* 0x000fe4000001ff00 */
[----:B------:R-:W-:Y:S01]  /*0290*/  CS2R R4, SRZ ;  /* 0x0000000000047805 */ /* 0x000fe2000001ff00 */
[----:B------:R-:W-:Y:S02]  /*02a0*/  IMAD.MOV.U32 R7, RZ, RZ, RZ ;  /* 0x000000ffff077224 */ /* 0x000fe400078e00ff */
[----:B0-----:R-:W-:-:S07]  /*02b0*/  IMAD.WIDE.U32 R10, R8, 0xc80, R10 ;  /* 0x00000c80080a7825 */ /* 0x001fce00078e000a */
.L_x_8:
[----:B------:R-:W-:-:S06]  /*02c0*/  IMAD R19, R18, 0x4, R1 ;  /* 0x0000000412137824 */ /* 0x000fcc00078e0201 */
[----:B------:R-:W5:Y:S01]  /*02d0*/  LDL R19, [R19+0x4] ;  /* 0x0000040013137983 */ /* 0x000f620000100800 */
[----:B------:R-:W-:Y:S01]  /*02e0*/  IMAD.SHL.U32 R20, R18, 0x20, RZ ;  /* 0x0000002012147824 */ /* 0x000fe200078e00ff */
[----:B------:R-:W-:-:S06]  /*02f0*/  UMOV UR4, URZ ;  /* 0x000000ff00047c82 */ /* 0x000fcc0008000000 */
.L_x_7:
[----:B-----5:R-:W-:Y:S01]  /*0300*/  SHF.R.U32.HI R24, RZ, UR4, R19 ;  /* 0x00000004ff187c19 */ /* 0x020fe20008011613 */
[----:B------:R-:W-:-:S03]  /*0310*/  VIADD R12, R20, UR4 ;  /* 0x00000004140c7c36 */ /* 0x000fc60008000000 */
[----:B------:R-:W-:-:S04]  /*0320*/  LOP3.LUT R13, R24, 0x1, RZ, 0xc0, !PT ;  /* 0x00000001180d7812 */ /* 0x000fc800078ec0ff */
[----:B------:R-:W-:Y:S01]  /*0330*/  ISETP.NE.U32.AND P0, PT, R13, 0x1, PT ;  /* 0x000000010d00780c */ /* 0x000fe20003f05070 */
[----:B------:R-:W-:-:S03]  /*0340*/  IMAD R13, R12, 0x5, RZ ;  /* 0x000000050c0d7824 */ /* 0x000fc600078e02ff */
[----:B------:R-:W-:Y:S01]  /*0350*/  R2P PR, R24, 0x7e ;  /* 0x0000007e18007804 */ /* 0x000fe20000000000 */
[----:B------:R-:W-:-:S08]  /*0360*/  IMAD.WIDE.U32 R12, R13, 0x4, R10 ;  /* 0x000000040d0c7825 */ /* 0x000fd000078e000a */
[----:B------:R-:W2:Y:S04]  /*0370*/  @!P0 LDG.E R26, desc[UR6][R12.64+0x10] ;  /* 0x000010060c1a8981 */ /* 0x000ea8000c1e1900 */
[----:B------:R-:W3:Y:S04]  /*0380*/  @P1 LDG.E R28, desc[UR6][R12.64+0x24] ;  /* 0x000024060c1c1981 */ /* 0x000ee8000c1e1900 */
[----:B------:R-:W4:Y:S04]  /*0390*/  @!P0 LDG.E R22, desc[UR6][R12.64] ;  /* 0x000000060c168981 */ /* 0x000f28000c1e1900 */
[----:B------:R-:W4:Y:S04]  /*03a0*/  @!P0 LDG.E R23, desc[UR6][R12.64+0x4] ;  /* 0x000004060c178981 */ /* 0x000f28000c1e1900 */
[----:B------:R-:W4:Y:S01]  /*03b0*/  @P1 LDG.E R25, desc[UR6][R12.64+0x20] ;  /* 0x000020060c191981 */ /* 0x000f22000c1e1900 */
[----:B--2---:R-:W-:-:S03]  /*03c0*/  @!P0 LOP3.LUT R3, R3, R26, RZ, 0x3c, !PT ;  /* 0x0000001a03038212 */ /* 0x004fc600078e3cff */
[----:B------:R-:W2:Y:S01]  /*03d0*/  @P2 LDG.E R26, desc[UR6][R12.64+0x38] ;  /* 0x000038060c1a2981 */ /* 0x000ea2000c1e1900 */
[----:B---3--:R-:W-:-:S03]  /*03e0*/  @P1 LOP3.LUT R3, R3, R28, RZ, 0x3c, !PT ;  /* 0x0000001c03031212 */ /* 0x008fc600078e3cff */
[----:B------:R-:W3:Y:S01]  /*03f0*/  @P3 LDG.E R28, desc[UR6][R12.64+0x4c] ;  /* 0x00004c060c1c3981 */ /* 0x000ee2000c1e1900 */
[----:B----4-:R-:W-:-:S03]  /*0400*/  @!P0 LOP3.LUT R7, R7, R22, RZ, 0x3c, !PT ;  /* 0x0000001607078212 */ /* 0x010fc600078e3cff */
[----:B------:R-:W4:Y:S01]  /*0410*/  @!P0 LDG.E R22, desc[UR6][R12.64+0x8] ;  /* 0x000008060c168981 */ /* 0x000f22000c1e1900 */
[----:B------:R-:W-:-:S03]  /*0420*/  @!P0 LOP3.LUT R4, R4, R23, RZ, 0x3c, !PT ;  /* 0x0000001704048212 */ /* 0x000fc600078e3cff */
[----:B------:R-:W4:Y:S01]  /*0430*/  @P4 LDG.E R23, desc[UR6][R12.64+0x60] ;  /* 0x000060060c174981 */ /* 0x000f22000c1e1900 */
[----:B--2---:R-:W-:-:S03]  /*0440*/  @P2 LOP3.LUT R3, R3, R26, RZ, 0x3c, !PT ;  /* 0x0000001a03032212 */ /* 0x004fc600078e3cff */
[----:B------:R-:W2:Y:S01]  /*0450*/  @P5 LDG.E R26, desc[UR6][R12.64+0x74] ;  /* 0x000074060c1a5981 */ /* 0x000ea2000c1e1900 */
[----:B---3--:R-:W-:-:S03]  /*0460*/  @P3 LOP3.LUT R3, R3, R28, RZ, 0x3c, !PT ;  /* 0x0000001c03033212 */ /* 0x008fc600078e3cff */
[----:B------:R-:W3:Y:S01]  /*0470*/  @P6 LDG.E R28, desc[UR6][R12.64+0x88] ;  /* 0x000088060c1c6981 */ /* 0x000ee2000c1e1900 */
[----:B----4-:R-:W-:-:S03]  /*0480*/  @!P0 LOP3.LUT R5, R5, R22, RZ, 0x3c, !PT ;  /* 0x0000001605058212 */ /* 0x010fc600078e3cff */
[----:B------:R-:W4:Y:S01]  /*0490*/  @P1 LDG.E R22, desc[UR6][R12.64+0x14] ;  /* 0x000014060c161981 */ /* 0x000f22000c1e1900 */
[----:B------:R-:W-:-:S03]  /*04a0*/  @P4 LOP3.LUT R3, R3, R23, RZ, 0x3c, !PT ;  /* 0x0000001703034212 */ /* 0x000fc600078e3cff */
[----:B------:R-:W3:Y:S01]  /*04b0*/  @!P0 LDG.E R23, desc[UR6][R12.64+0xc] ;  /* 0x00000c060c178981 */ /* 0x000ee2000c1e1900 */
[----:B--2---:R-:W-:-:S03]  /*04c0*/  @P5 LOP3.LUT R3, R3, R26, RZ, 0x3c, !PT ;  /* 0x0000001a03035212 */ /* 0x004fc600078e3cff */
[----:B------:R-:W2:Y:S01]  /*04d0*/  @P2 LDG.E R26, desc[UR6][R12.64+0x28] ;  /* 0x000028060c1a2981 */ /* 0x000ea2000c1e1900 */
[----:B----4-:R-:W-:-:S03]  /*04e0*/  @P1 LOP3.LUT R7, R7, R22, RZ, 0x3c, !PT ;  /* 0x0000001607071212 */ /* 0x010fc600078e3cff */
[----:B------:R-:W4:Y:S01]  /*04f0*/  @P1 LDG.E R22, desc[UR6][R12.64+0x1c] ;  /* 0x00001c060c161981 */ /* 0x000f22000c1e1900 */
[----:B---3--:R-:W-:-:S03]  /*0500*/  @!P0 LOP3.LUT R2, R2, R23, RZ, 0x3c, !PT ;  /* 0x0000001702028212 */ /* 0x008fc600078e3cff */
[----:B------:R-:W3:Y:S01]  /*0510*/  @P1 LDG.E R23, desc[UR6][R12.64+0x18] ;  /* 0x000018060c171981 */ /* 0x000ee2000c1e1900 */
[----:B------:R-:W-:-:S03]  /*0520*/  @P1 LOP3.LUT R2, R2, R25, RZ, 0x3c, !PT ;  /* 0x0000001902021212 */ /* 0x000fc600078e3cff */
[----:B------:R-:W3:Y:S01]  /*0530*/  @P2 LDG.E R25, desc[UR6][R12.64+0x34] ;  /* 0x000034060c192981 */ /* 0x000ee2000c1e1900 */
[----:B--2---:R-:W-:-:S03]  /*0540*/  @P2 LOP3.LUT R7, R7, R26, RZ, 0x3c, !PT ;  /* 0x0000001a07072212 */ /* 0x004fc600078e3cff */
[----:B------:R-:W2:Y:S01]  /*0550*/  @P3 LDG.E R26, desc[UR6][R12.64+0x3c] ;  /* 0x00003c060c1a3981 */ /* 0x000ea2000c1e1900 */
[----:B----4-:R-:W-:-:S03]  /*0560*/  @P1 LOP3.LUT R5, R5, R22, RZ, 0x3c, !PT ;  /* 0x0000001605051212 */ /* 0x010fc600078e3cff */
[----:B------:R-:W4:Y:S01]  /*0570*/  @P2 LDG.E R22, desc[UR6][R12.64+0x30] ;  /* 0x000030060c162981 */ /* 0x000f22000c1e1900 */
[----:B---3--:R-:W-:-:S03]  /*0580*/  @P1 LOP3.LUT R4, R4, R23, RZ, 0x3c, !PT ;  /* 0x0000001704041212 */ /* 0x008fc600078e3cff */
        /* <DEDUP_REMOVED lines=25> */
[----:B------:R-:W-:Y:S02]  /*0720*/  LOP3.LUT P0, RZ, R24, 0x80, RZ, 0xc0, !PT ;  /* 0x0000008018ff7812 */ /* 0x000fe4000780c0ff */
[----:B------:R-:W-:Y:S02]  /*0730*/  @P5 LOP3.LUT R2, R2, R25, RZ, 0x3c, !PT ;  /* 0x0000001902025212 */ /* 0x000fe400078e3cff */
[----:B------:R-:W3:Y:S01]  /*0740*/  @P6 LDG.E R25, desc[UR6][R12.64+0x84] ;  /* 0x000084060c196981 */ /* 0x000ee2000c1e1900 */
[----:B--2---:R-:W-:-:S08]  /*0750*/  @P6 LOP3.LUT R7, R7, R26, RZ, 0x3c, !PT ;  /* 0x0000001a07076212 */ /* 0x004fd000078e3cff */
        /* <DEDUP_REMOVED lines=13> */
[----:B------:R-:W-:Y:S02]  /*0830*/  @P6 LOP3.LUT R3, R3, R28, RZ, 0x3c, !PT ;  /* 0x0000001c03036212 */ /* 0x000fe400078e3cff */
[----:B------:R-:W-:Y:S02]  /*0840*/  @P0 LOP3.LUT R2, R2, R25, RZ, 0x3c, !PT ;  /* 0x0000001902020212 */ /* 0x000fe400078e3cff */
[----:B--2---:R-:W-:Y:S02]  /*0850*/  @P0 LOP3.LUT R3, R3, R26, RZ, 0x3c, !PT ;  /* 0x0000001a03030212 */ /* 0x004fe400078e3cff */
[----:B----4-:R-:W-:Y:S02]  /*0860*/  @P0 LOP3.LUT R5, R5, R22, RZ, 0x3c, !PT ;  /* 0x0000001605050212 */ /* 0x010fe400078e3cff */
[----:B---3--:R-:W-:Y:S02]  /*0870*/  @P0 LOP3.LUT R4, R4, R23, RZ, 0x3c, !PT ;  /* 0x0000001704040212 */ /* 0x008fe400078e3cff */
[----:B------:R-:W-:-:S13]  /*0880*/  R2P PR, R24.B1, 0x7f ;  /* 0x0000007f18007804 */ /* 0x000fda0000001000 */
[----:B------:R-:W2:Y:S04]  /*0890*/  @P0 LDG.E R22, desc[UR6][R12.64+0xa0] ;  /* 0x0000a0060c160981 */ /* 0x000ea8000c1e1900 */
[----:B------:R-:W3:Y:S04]  /*08a0*/  @P0 LDG.E R23, desc[UR6][R12.64+0xa4] ;  /* 0x0000a4060c170981 */ /* 0x000ee8000c1e1900 */
[----:B------:R-:W4:Y:S04]  /*08b0*/  @P0 LDG.E R26, desc[UR6][R12.64+0xa8] ;  /* 0x0000a8060c1a0981 */ /* 0x000f28000c1e1900 */
[----:B------:R-:W4:Y:S01]  /*08c0*/  @P1 LDG.E R25, desc[UR6][R12.64+0xb8] ;  /* 0x0000b8060c191981 */ /* 0x000f22000c1e1900 */
[----:B--2---:R-:W-:-:S03]  /*08d0*/  @P0 LOP3.LUT R7, R7, R22, RZ, 0x3c, !PT ;  /* 0x0000001607070212 */ /* 0x004fc600078e3cff */
[----:B------:R-:W2:Y:S01]  /*08e0*/  @P0 LDG.E R22, desc[UR6][R12.64+0xb0] ;  /* 0x0000b0060c160981 */ /* 0x000ea2000c1e1900 */
[----:B---3--:R-:W-:-:S03]  /*08f0*/  @P0 LOP3.LUT R4, R4, R23, RZ, 0x3c, !PT ;  /* 0x0000001704040212 */ /* 0x008fc600078e3cff */
[----:B------:R-:W3:Y:S01]  /*0900*/  @P0 LDG.E R23, desc[UR6][R12.64+0xac] ;  /* 0x0000ac060c170981 */ /* 0x000ee2000c1e1900 */
[----:B----4-:R-:W-:-:S03]  /*0910*/  @P0 LOP3.LUT R5, R5, R26, RZ, 0x3c, !PT ;  /* 0x0000001a05050212 */ /* 0x010fc600078e3cff */
[----:B------:R-:W4:Y:S01]  /*0920*/  @P1 LDG.E R26, desc[UR6][R12.64+0xb4] ;  /* 0x0000b4060c1a1981 */ /* 0x000f22000c1e1900 */
[----:B--2---:R-:W-:-:S03]  /*0930*/  @P0 LOP3.LUT R3, R3, R22, RZ, 0x3c, !PT ;  /* 0x0000001603030212 */ /* 0x004fc600078e3cff */
[----:B------:R-:W2:Y:S01]  /*0940*/  @P1 LDG.E R22, desc[UR6][R12.64+0xbc] ;  /* 0x0000bc060c161981 */ /* 0x000ea2000c1e1900 */
[----:B---3--:R-:W-:Y:S02]  /*0950*/  @P0 LOP3.LUT R2, R2, R23, RZ, 0x3c, !PT ;  /* 0x0000001702020212 */ /* 0x008fe400078e3cff */
[----:B------:R-:W-:Y:S01]  /*0960*/  LOP3.LUT P0, RZ, R24, 0x8000, RZ, 0xc0, !PT ;  /* 0x0000800018ff7812 */ /* 0x000fe2000780c0ff */
[----:B------:R-:W3:Y:S04]  /*0970*/  @P1 LDG.E R23, desc[UR6][R12.64+0xc0] ;  /* 0x0000c0060c171981 */ /* 0x000ee8000c1e1900 */
[----:B------:R-:W4:Y:S01]  /*0980*/  @P1 LDG.E R24, desc[UR6][R12.64+0xc4] ;  /* 0x0000c4060c181981 */ /* 0x000f22000c1e1900 */
[----:B--2---:R-:W-:-:S03]  /*0990*/  @P1 LOP3.LUT R5, R5, R22, RZ, 0x3c, !PT ;  /* 0x0000001605051212 */ /* 0x004fc600078e3cff */
[----:B------:R-:W2:Y:S01]  /*09a0*/  @P2 LDG.E R22, desc[UR6][R12.64+0xd0] ;  /* 0x0000d0060c162981 */ /* 0x000ea2000c1e1900 */
[----:B---3--:R-:W-:-:S03]  /*09b0*/  @P1 LOP3.LUT R2, R2, R23, RZ, 0x3c, !PT ;  /* 0x0000001702021212 */ /* 0x008fc600078e3cff */
[----:B------:R-:W3:Y:S01]  /*09c0*/  @P2 LDG.E R23, desc[UR6][R12.64+0xcc] ;  /* 0x0000cc060c172981 */ /* 0x000ee2000c1e1900 */
[----:B----4-:R-:W-:-:S03]  /*09d0*/  @P1 LOP3.LUT R3, R3, R24, RZ, 0x3c, !PT ;  /* 0x0000001803031212 */ /* 0x010fc600078e3cff */
[----:B------:R-:W4:Y:S01]  /*09e0*/  @P2 LDG.E R24, desc[UR6][R12.64+0xd8] ;  /* 0x0000d8060c182981 */ /* 0x000f22000c1e1900 */
[----:B------:R-:W-:Y:S02]  /*09f0*/  @P1 LOP3.LUT R7, R7, R26, RZ, 0x3c, !PT ;  /* 0x0000001a07071212 */ /* 0x000fe400078e3cff */
[----:B------:R-:W-:Y:S01]  /*0a00*/  @P1 LOP3.LUT R4, R4, R25, RZ, 0x3c, !PT ;  /* 0x0000001904041212 */ /* 0x000fe200078e3cff */
        /* <DEDUP_REMOVED lines=8> */
[----:B------:R-:W-:-:S03]  /*0a90*/  @P2 LOP3.LUT R7, R7, R26, RZ, 0x3c, !PT ;  /* 0x0000001a07072212 */ /* 0x000fc600078e3cff */
        /* <DEDUP_REMOVED lines=43> */
[----:B------:R-:W-:-:S04]  /*0d50*/  UIADD3 UR4, UPT, UPT, UR4, 0x10, URZ ;  /* 0x0000001004047890 */ /* 0x000fc8000fffe0ff */
[----:B------:R-:W-:Y:S01]  /*0d60*/  UISETP.NE.AND UP0, UPT, UR4, 0x20, UPT ;  /* 0x000000200400788c */ /* 0x000fe2000bf05270 */
[----:B------:R-:W-:Y:S02]  /*0d70*/  @P0 LOP3.LUT R3, R3, R26, RZ, 0x3c, !PT ;  /* 0x0000001a03030212 */ /* 0x000fe400078e3cff */
[----:B------:R-:W-:Y:S02]  /*0d80*/  @P0 LOP3.LUT R2, R2, R25, RZ, 0x3c, !PT ;  /* 0x0000001902020212 */ /* 0x000fe400078e3cff */
[----:B--2---:R-:W-:Y:S02]  /*0d90*/  @P0 LOP3.LUT R7, R7, R22, RZ, 0x3c, !PT ;  /* 0x0000001607070212 */ /* 0x004fe400078e3cff */
[----:B---3--:R-:W-:Y:S02]  /*0da0*/  @P0 LOP3.LUT R4, R4, R23, RZ, 0x3c, !PT ;  /* 0x0000001704040212 */ /* 0x008fe400078e3cff */
[----:B----4-:R-:W-:Y:S01]  /*0db0*/  @P0 LOP3.LUT R5, R5, R24, RZ, 0x3c, !PT ;  /* 0x0000001805050212 */ /* 0x010fe200078e3cff */
[----:B------:R-:W-:Y:S06]  /*0dc0*/  BRA.U UP0, `(.L_x_7) ;  /* 0xfffffff5004c7547 */ /* 0x000fec000b83ffff */
[----:B------:R-:W-:-:S05]  /*0dd0*/  VIADD R18, R18, 0x1 ;  /* 0x0000000112127836 */ /* 0x000fca0000000000 */
[----:B------:R-:W-:-:S13]  /*0de0*/  ISETP.NE.AND P0, PT, R18, 0x5, PT ;  /* 0x000000051200780c */ /* 0x000fda0003f05270 */
[----:B------:R-:W-:Y:S05]  /*0df0*/  @P0 BRA `(.L_x_8) ;  /* 0xfffffff400300947 */ /* 0x000fea000383ffff */
[----:B------:R0:W-:Y:S01]  /*0e00*/  STL [R1+0x4], R7 ;  /* 0x0000040701007387 */ /* 0x0001e20000100800 */
[----:B------:R-:W-:-:S03]  /*0e10*/  ISETP.NE.U32.AND P0, PT, R21, 0x1, PT ;  /* 0x000000011500780c */ /* 0x000fc60003f05070 */
[----:B------:R0:W-:Y:S01]  /*0e20*/  STL.64 [R1+0x8], R4 ;  /* 0x0000080401007387 */ /* 0x0001e20000100a00 */
[----:B------:R-:W-:-:S03]  /*0e30*/  ISETP.NE.AND.EX P0, PT, RZ, RZ, PT, P0 ;  /* 0x000000ffff00720c */ /* 0x000fc60003f05300 */
[----:B------:R0:W-:Y:S10]  /*0e40*/  STL.64 [R1+0x10], R2 ;  /* 0x0000100201007387 */ /* 0x0001f40000100a00 */
[----:B------:R-:W-:Y:S05]  /*0e50*/  @!P0 BRA `(.L_x_6) ;  /* 0x0000001800048947 */ /* 0x000fea0003800000 */
[----:B------:R-:W-:Y:S01]  /*0e60*/  UMOV UR4, URZ ;  /* 0x000000ff00047c82 */ /* 0x000fe20008000000 */
[----:B------:R-:W-:Y:S01]  /*0e70*/  UMOV UR5, URZ ;  /* 0x000000ff00057c82 */ /* 0x000fe20008000000 */
[----:B------:R-:W-:Y:S02]  /*0e80*/  IMAD.MOV.U32 R18, RZ, RZ, RZ ;  /* 0x000000ffff127224 */ /* 0x000fe400078e00ff */
[----:B0-----:R-:W-:Y:S02]  /*0e90*/  IMAD.MOV.U32 R7, RZ, RZ, RZ ;  /* 0x000000ffff077224 */ /* 0x001fe400078e00ff */
[----:B------:R-:W-:Y:S02]  /*0ea0*/  IMAD.U32 R3, RZ, RZ, UR4 ;  /* 0x00000004ff037e24 */ /* 0x000fe4000f8e00ff */
[----:B------:R-:W-:Y:S02]  /*0eb0*/  IMAD.U32 R2, RZ, RZ, UR5 ;  /* 0x00000005ff027e24 */ /* 0x000fe4000f8e00ff */
[----:B------:R-:W-:-:S02]  /*0ec0*/  IMAD.U32 R5, RZ, RZ, UR4 ;  /* 0x00000004ff057e24 */ /* 0x000fc4000f8e00ff */
[----:B------:R-:W-:-:S07]  /*0ed0*/  IMAD.U32 R4, RZ, RZ, UR5 ;  /* 0x00000005ff047e24 */ /* 0x000fce000f8e00ff */
.L_x_10:
[----:B------:R-:W-:-:S06]  /*0ee0*/  IMAD R19, R18, 0x4, R1 ;  /* 0x0000000412137824 */ /* 0x000fcc00078e0201 */
[----:B------:R-:W5:Y:S01]  /*0ef0*/  LDL R19, [R19+0x4] ;  /* 0x0000040013137983 */ /* 0x000f620000100800 */
[----:B------:R-:W-:Y:S01]  /*0f00*/  IMAD.SHL.U32 R20, R18, 0x20, RZ ;  /* 0x0000002012147824 */ /* 0x000fe200078e00ff */
[----:B------:R-:W-:-:S06]  /*0f10*/  UMOV UR4, URZ ;  /* 0x000000ff00047c82 */ /* 0x000fcc0008000000 */
.L_x_9:
        /* <DEDUP_REMOVED lines=181> */
[----:B------:R-:W-:Y:S05]  /*1a70*/  @P0 BRA `(.L_x_6) ;  /* 0x0000000800fc0947 */ /* 0x000fea0003800000 */
[----:B------:R-:W-:Y:S01]  /*1a80*/  UMOV UR4, URZ ;  /* 0x000000ff00047c82 */ /* 0x000fe20008000000 */
[----:B------:R-:W-:Y:S01]  /*1a90*/  UMOV UR5, URZ ;  /* 0x000000ff00057c82 */ /* 0x000fe20008000000 */
[----:B------:R-:W-:Y:S02]  /*1aa0*/  IMAD.MOV.U32 R18, RZ, RZ, RZ ;  /* 0x000000ffff127224 */ /* 0x000fe400078e00ff */
[----:B-1----:R-:W-:Y:S02]  /*1ab0*/  IMAD.MOV.U32 R7, RZ, RZ, RZ ;  /* 0x000000ffff077224 */ /* 0x002fe400078e00ff */
[----:B------:R-:W-:Y:S02]  /*1ac0*/  IMAD.U32 R3, RZ, RZ, UR4 ;  /* 0x00000004ff037e24 */ /* 0x000fe4000f8e00ff */
[----:B------:R-:W-:Y:S02]  /*1ad0*/  IMAD.U32 R2, RZ, RZ, UR5 ;  /* 0x00000005ff027e24 */ /* 0x000fe4000f8e00ff */
[----:B------:R-:W-:-:S02]  /*1ae0*/  IMAD.U32 R5, RZ, RZ, UR4 ;  /* 0x00000004ff057e24 */ /* 0x000fc4000f8e00ff */
[----:B------:R-:W-:-:S07]  /*1af0*/  IMAD.U32 R4, RZ, RZ, UR5 ;  /* 0x00000005ff047e24 */ /* 0x000fce000f8e00ff */
.L_x_12:
[----:B------:R-:W-:-:S06]  /*1b00*/  IMAD R19, R18, 0x4, R1 ;  /* 0x0000000412137824 */ /* 0x000fcc00078e0201 */
[----:B------:R-:W5:Y:S01]  /*1b10*/  LDL R19, [R19+0x4] ;  /* 0x0000040013137983 */ /* 0x000f620000100800 */
[----:B------:R-:W-:Y:S01]  /*1b20*/  IMAD.SHL.U32 R20, R18, 0x20, RZ ;  /* 0x0000002012147824 */ /* 0x000fe200078e00ff */
[----:B------:R-:W-:-:S06]  /*1b30*/  UMOV UR4, URZ ;  /* 0x000000ff00047c82 */ /* 0x000fcc0008000000 */
.L_x_11:
        /* <DEDUP_REMOVED lines=9> */
[----:B------:R-:W4:Y:S04]  /*1bd0*/  @P2 LDG.E R26, desc[UR6][R12.64+0x38] ;  /* 0x000038060c1a2981 */ /* 0x000f28000c1e1900 */
[----:B------:R-:W4:Y:S04]  /*1be0*/  @P3 LDG.E R28, desc[UR6][R12.64+0x4c] ;  /* 0x00004c060c1c3981 */ /* 0x000f28000c1e1900 */
[----:B------:R-:W4:Y:S04]  /*1bf0*/  @!P0 LDG.E R21, desc[UR6][R12.64+0x4] ;  /* 0x000004060c158981 */ /* 0x000f28000c1e1900 */
[----:B------:R-:W4:Y:S01]  /*1c00*/  @P1 LDG.E R25, desc[UR6][R12.64+0x20] ;  /* 0x000020060c191981 */ /* 0x000f22000c1e1900 */
[----:B--2---:R-:W-:-:S03]  /*1c10*/  @!P0 LOP3.LUT R3, R3, R22, RZ, 0x3c, !PT ;  /* 0x0000001603038212 */ /* 0x004fc600078e3cff */
[----:B------:R-:W2:Y:S01]  /*1c20*/  @!P0 LDG.E R22, desc[UR6][R12.64] ;  /* 0x000000060c168981 */ /* 0x000ea2000c1e1900 */
[----:B---3--:R-:W-:-:S03]  /*1c30*/  @P1 LOP3.LUT R3, R3, R24, RZ, 0x3c, !PT ;  /* 0x0000001803031212 */ /* 0x008fc600078e3cff */
[----:B------:R-:W3:Y:S01]  /*1c40*/  @P4 LDG.E R24, desc[UR6][R12.64+0x60] ;  /* 0x000060060c184981 */ /* 0x000ee2000c1e1900 */
[----:B----4-:R-:W-:-:S03]  /*1c50*/  @P2 LOP3.LUT R3, R3, R26, RZ, 0x3c, !PT ;  /* 0x0000001a03032212 */ /* 0x010fc600078e3cff */
[----:B------:R-:W4:Y:S01]  /*1c60*/  @P5 LDG.E R26, desc[UR6][R12.64+0x74] ;  /* 0x000074060c1a5981 */ /* 0x000f22000c1e1900 */
[----:B------:R-:W-:Y:S02]  /*1c70*/  @P3 LOP3.LUT R3, R3, R28, RZ, 0x3c, !PT ;  /* 0x0000001c03033212 */ /* 0x000fe400078e3cff */
[----:B------:R-:W-:Y:S02]  /*1c80*/  @!P0 LOP3.LUT R4, R4, R21, RZ, 0x3c, !PT ;  /* 0x0000001504048212 */ /* 0x000fe400078e3cff */
[----:B------:R-:W4:Y:S01]  /*1c90*/  @!P0 LDG.E R21, desc[UR6][R12.64+0xc] ;  /* 0x00000c060c158981 */ /* 0x000f22000c1e1900 */
[----:B--2---:R-:W-:-:S03]  /*1ca0*/  @!P0 LOP3.LUT R7, R7, R22, RZ, 0x3c, !PT ;  /* 0x0000001607078212 */ /* 0x004fc600078e3cff */
[----:B------:R-:W2:Y:S01]  /*1cb0*/  @!P0 LDG.E R22, desc[UR6][R12.64+0x8] ;  /* 0x000008060c168981 */ /* 0x000ea2000c1e1900 */
[----:B---3--:R-:W-:-:S03]  /*1cc0*/  @P4 LOP3.LUT R3, R3, R24, RZ, 0x3c, !PT ;  /* 0x0000001803034212 */ /* 0x008fc600078e3cff */
[----:B------:R-:W3:Y:S01]  /*1cd0*/  @P1 LDG.E R24, desc[UR6][R12.64+0x14] ;  /* 0x000014060c181981 */ /* 0x000ee2000c1e1900 */
[----:B----4-:R-:W-:-:S03]  /*1ce0*/  @!P0 LOP3.LUT R2, R2, R21, RZ, 0x3c, !PT ;  /* 0x0000001502028212 */ /* 0x010fc600078e3cff */
[----:B------:R-:W4:Y:S01]  /*1cf0*/  @P1 LDG.E R21, desc[UR6][R12.64+0x18] ;  /* 0x000018060c151981 */ /* 0x000f22000c1e1900 */
[----:B--2---:R-:W-:-:S03]  /*1d00*/  @!P0 LOP3.LUT R5, R5, R22, RZ, 0x3c, !PT ;  /* 0x0000001605058212 */ /* 0x004fc600078e3cff */
[----:B------:R-:W2:Y:S01]  /*1d10*/  @P1 LDG.E R22, desc[UR6][R12.64+0x1c] ;  /* 0x00001c060c161981 */ /* 0x000ea2000c1e1900 */
[----:B---3--:R-:W-:-:S03]  /*1d20*/  @P1 LOP3.LUT R7, R7, R24, RZ, 0x3c, !PT ;  /* 0x0000001807071212 */ /* 0x008fc600078e3cff */
[----:B------:R-:W3:Y:S01]  /*1d30*/  @P2 LDG.E R24, desc[UR6][R12.64+0x28] ;  /* 0x000028060c182981 */ /* 0x000ee2000c1e1900 */
[----:B------:R-:W-:-:S03]  /*1d40*/  @P1 LOP3.LUT R2, R2, R25, RZ, 0x3c, !PT ;  /* 0x0000001902021212 */ /* 0x000fc600078e3cff */
[----:B------:R-:W3:Y:S01]  /*1d50*/  @P2 LDG.E R25, desc[UR6][R12.64+0x34] ;  /* 0x000034060c192981 */ /* 0x000ee2000c1e1900 */
[----:B----4-:R-:W-:-:S03]  /*1d60*/  @P1 LOP3.LUT R4, R4, R21, RZ, 0x3c, !PT ;  /* 0x0000001504041212 */ /* 0x010fc600078e3cff */
[----:B------:R-:W4:Y:S01]  /*1d70*/  @P2 LDG.E R21, desc[UR6][R12.64+0x2c] ;  /* 0x00002c060c152981 */ /* 0x000f22000c1e1900 */
[----:B--2---:R-:W-:-:S03]  /*1d80*/  @P1 LOP3.LUT R5, R5, R22, RZ, 0x3c, !PT ;  /* 0x0000001605051212 */ /* 0x004fc600078e3cff */
        /* <DEDUP_REMOVED lines=27> */
[----:B------:R-:W-:Y:S02]  /*1f40*/  LOP3.LUT P0, RZ, R23, 0x80, RZ, 0xc0, !PT ;  /* 0x0000008017ff7812 */ /* 0x000fe4000780c0ff */
[----:B------:R-:W-:Y:S02]  /*1f50*/  @P5 LOP3.LUT R2, R2, R25, RZ, 0x3c, !PT ;  /* 0x0000001902025212 */ /* 0x000fe400078e3cff */
        /* <DEDUP_REMOVED lines=17> */
[----:B------:R-:W-:Y:S02]  /*2070*/  @P6 LOP3.LUT R3, R3, R26, RZ, 0x3c, !PT ;  /* 0x0000001a03036212 */ /* 0x000fe400078e3cff */
[----:B------:R-:W-:Y:S02]  /*2080*/  @P0 LOP3.LUT R2, R2, R25, RZ, 0x3c, !PT ;  /* 0x0000001902020212 */ /* 0x000fe400078e3cff */
[----:B----4-:R-:W-:Y:S02]  /*2090*/  @P0 LOP3.LUT R4, R4, R21, RZ, 0x3c, !PT ;  /* 0x0000001504040212 */ /* 0x010fe400078e3cff */
[----:B--2---:R-:W-:Y:S02]  /*20a0*/  @P0 LOP3.LUT R5, R5, R22, RZ, 0x3c, !PT ;  /* 0x0000001605050212 */ /* 0x004fe400078e3cff */
[----:B---3--:R-:W-:Y:S02]  /*20b0*/  @P0 LOP3.LUT R3, R3, R24, RZ, 0x3c, !PT ;  /* 0x0000001803030212 */ /* 0x008fe400078e3cff */
[----:B------:R-:W-:-:S13]  /*20c0*/  R2P PR, R23.B1, 0x7f ;  /* 0x0000007f17007804 */ /* 0x000fda0000001000 */
[----:B------:R-:W2:Y:S04]  /*20d0*/  @P0 LDG.E R22, desc[UR6][R12.64+0xa0] ;  /* 0x0000a0060c160981 */ /* 0x000ea8000c1e1900 */
[----:B------:R-:W3:Y:S04]  /*20e0*/  @P0 LDG.E R21, desc[UR6][R12.64+0xa4] ;  /* 0x0000a4060c150981 */ /* 0x000ee8000c1e1900 */
[----:B------:R-:W4:Y:S04]  /*20f0*/  @P0 LDG.E R24, desc[UR6][R12.64+0xb0] ;  /* 0x0000b0060c180981 */ /* 0x000f28000c1e1900 */
        /* <DEDUP_REMOVED lines=10> */
[----:B------:R-:W-:-:S03]  /*21a0*/  @P0 LOP3.LUT R2, R2, R25, RZ, 0x3c, !PT ;  /* 0x0000001902020212 */ /* 0x000fc600078e3cff */
[----:B------:R-:W2:Y:S01]  /*21b0*/  @P1 LDG.E R25, desc[UR6][R12.64+0xc0] ;  /* 0x0000c0060c191981 */ /* 0x000ea2000c1e1900 */
[----:B------:R-:W-:Y:S02]  /*21c0*/  LOP3.LUT P0, RZ, R23, 0x8000, RZ, 0xc0, !PT ;  /* 0x0000800017ff7812 */ /* 0x000fe4000780c0ff */
[----:B---3--:R-:W-:Y:S01]  /*21d0*/  @P1 LOP3.LUT R4, R4, R21, RZ, 0x3c, !PT ;  /* 0x0000001504041212 */ /* 0x008fe200078e3cff */
[----:B------:R-:W3:Y:S01]  /*21e0*/  @P2 LDG.E R23, desc[UR6][R12.64+0xd4] ;  /* 0x0000d4060c172981 */ /* 0x000ee2000c1e1900 */
[----:B----4-:R-:W-:-:S03]  /*21f0*/  @P1 LOP3.LUT R5, R5, R24, RZ, 0x3c, !PT ;  /* 0x0000001805051212 */ /* 0x010fc600078e3cff */
[----:B------:R-:W4:Y:S04]  /*2200*/  @P2 LDG.E R24, desc[UR6][R12.64+0xc8] ;  /* 0x0000c8060c182981 */ /* 0x000f28000c1e1900 */
[----:B------:R-:W4:Y:S01]  /*2210*/  @P2 LDG.E R21, desc[UR6][R12.64+0xcc] ;  /* 0x0000cc060c152981 */ /* 0x000f22000c1e1900 */
[----:B--2---:R-:W-:-:S03]  /*2220*/  @P1 LOP3.LUT R7, R7, R22, RZ, 0x3c, !PT ;  /* 0x0000001607071212 */ /* 0x004fc600078e3cff */
[----:B------:R-:W2:Y:S04]  /*2230*/  @P0 LDG.E R28, desc[UR6][R12.64+0x13c] ;  /* 0x00013c060c1c0981 */ /* 0x000ea8000c1e1900 */
[----:B------:R-:W2:Y:S01]  /*2240*/  @P1 LDG.E R22, desc[UR6][R12.64+0xc4] ;  /* 0x0000c4060c161981 */ /* 0x000ea2000c1e1900 */
[----:B------:R-:W-:Y:S02]  /*2250*/  @P1 LOP3.LUT R2, R2, R25, RZ, 0x3c, !PT ;  /* 0x0000001902021212 */ /* 0x000fe400078e3cff */
[----:B------:R-:W-:Y:S02]  /*2260*/  @P2 LOP3.LUT R5, R5, R26, RZ, 0x3c, !PT ;  /* 0x0000001a05052212 */ /* 0x000fe400078e3cff */
[----:B---3--:R-:W-:Y:S01]  /*2270*/  @P2 LOP3.LUT R2, R2, R23, RZ, 0x3c, !PT ;  /* 0x0000001702022212 */ /* 0x008fe200078e3cff */
[----:B------:R-:W3:Y:S01]  /*2280*/  @P3 LDG.E R26, desc[UR6][R12.64+0xe4] ;  /* 0x0000e4060c1a3981 */ /* 0x000ee2000c1e1900 */
[----:B----4-:R-:W-:-:S03]  /*2290*/  @P2 LOP3.LUT R7, R7, R24, RZ, 0x3c, !PT ;  /* 0x0000001807072212 */ /* 0x010fc600078e3cff */
[----:B------:R-:W4:Y:S01]  /*22a0*/  @P3 LDG.E R24, desc[UR6][R12.64+0xdc] ;  /* 0x0000dc060c183981 */ /* 0x000f22000c1e1900 */
[----:B------:R-:W-:-:S03]  /*22b0*/  @P2 LOP3.LUT R4, R4, R21, RZ, 0x3c, !PT ;  /* 0x0000001504042212 */ /* 0x000fc600078e3cff */
        /* <DEDUP_REMOVED lines=44> */
[----:B------:R-:W-:-:S04]  /*2580*/  UIADD3 UR4, UPT, UPT, UR4, 0x10, URZ ;  /* 0x0000001004047890 */ /* 0x000fc8000fffe0ff */
[----:B------:R-:W-:Y:S01]  /*2590*/  UISETP.NE.AND UP0, UPT, UR4, 0x20, UPT ;  /* 0x000000200400788c */ /* 0x000fe2000bf05270 */
[----:B---3--:R-:W-:Y:S02]  /*25a0*/  @P0 LOP3.LUT R5, R5, R26, RZ, 0x3c, !PT ;  /* 0x0000001a05050212 */ /* 0x008fe400078e3cff */
[----:B----4-:R-:W-:Y:S02]  /*25b0*/  @P0 LOP3.LUT R7, R7, R24, RZ, 0x3c, !PT ;  /* 0x0000001807070212 */ /* 0x010fe400078e3cff */
[----:B------:R-:W-:Y:S02]  /*25c0*/  @P0 LOP3.LUT R4, R4, R21, RZ, 0x3c, !PT ;  /* 0x0000001504040212 */ /* 0x000fe400078e3cff */
[----:B------:R-:W-:Y:S02]  /*25d0*/  @P0 LOP3.LUT R2, R2, R23, RZ, 0x3c, !PT ;  /* 0x0000001702020212 */ /* 0x000fe400078e3cff */
[----:B--2---:R-:W-:-:S04]  /*25e0*/  @P6 LOP3.LUT R3, R3, R22, RZ, 0x3c, !PT ;  /* 0x0000001603036212 */ /* 0x004fc800078e3cff */
[----:B------:R-:W-:Y:S01]  /*25f0*/  @P0 LOP3.LUT R3, R3, R28, RZ, 0x3c, !PT ;  /* 0x0000001c03030212 */ /* 0x000fe200078e3cff */
[----:B------:R-:W-:Y:S06]  /*2600*/  BRA.U UP0, `(.L_x_11) ;  /* 0xfffffff5004c7547 */ /* 0x000fec000b83ffff */
[----:B------:R-:W-:-:S05]  /*2610*/  VIADD R18, R18, 0x1 ;  /* 0x0000000112127836 */ /* 0x000fca0000000000 */
[----:B------:R-:W-:-:S13]  /*2620*/  ISETP.NE.AND P0, PT, R18, 0x5, PT ;  /* 0x000000051200780c */ /* 0x000fda0003f05270 */
[----:B------:R-:W-:Y:S05]  /*2630*/  @P0 BRA `(.L_x_12) ;  /* 0xfffffff400300947 */ /* 0x000fea000383ffff */
[----:B------:R2:W-:Y:S04]  /*2640*/  STL [R1+0x4], R7 ;  /* 0x0000040701007387 */ /* 0x0005e80000100800 */
[----:B------:R2:W-:Y:S04]  /*2650*/  STL.64 [R1+0x8], R4 ;  /* 0x0000080401007387 */ /* 0x0005e80000100a00 */
[----:B------:R2:W-:Y:S02]  /*2660*/  STL.64 [R1+0x10], R2 ;  /* 0x0000100201007387 */ /* 0x0005e40000100a00 */
.L_x_6:
[----:B------:R-:W-:Y:S05]  /*2670*/  BSYNC.RECONVERGENT B1 ;  /* 0x0000000000017941 */ /* 0x000fea0003800200 */
.L_x_5:
[C---:B------:R-:W-:Y:S01]  /*2680*/  ISETP.GT.U32.AND P0, PT, R17.reuse, 0x3, PT ;  /* 0x000000031100780c */ /* 0x040fe20003f04070 */
[----:B------:R-:W-:Y:S01]  /*2690*/  VIADD R8, R8, 0x1 ;  /* 0x0000000108087836 */ /* 0x000fe20000000000 */
[--C-:B------:R-:W-:Y:S02]  /*26a0*/  SHF.R.U64 R17, R17, 0x2, R16.reuse ;  /* 0x0000000211117819 */ /* 0x100fe40000001210 */
[----:B------:R-:W-:Y:S02]  /*26b0*/  ISETP.GT.U32.AND.EX P0, PT, R16, RZ, PT, P0 ;  /* 0x000000ff1000720c */ /* 0x000fe40003f04100 */
[----:B------:R-:W-:-:S11]  /*26c0*/  SHF.R.U32.HI R16, RZ, 0x2, R16 ;  /* 0x00000002ff107819 */ /* 0x000fd60000011610 */
[----:B------:R-:W-:Y:S05]  /*26d0*/  @P0 BRA `(.L_x_13) ;  /* 0xffffffd800cc0947 */ /* 0x000fea000383ffff */
.L_x_4:
[----:B------:R-:W-:Y:S05]  /*26e0*/  BSYNC.RECONVERGENT B0 ;  /* 0x0000000000007941 */ /* 0x000fea0003800200 */
.L_x_3:
[----:B------:R-:W3:Y:S02]  /*26f0*/  LDC R13, c[0x0][0x394] ;  /* 0x0000e500ff0d7b82 */ /* 0x000ee40000000800 */
[----:B---3--:R-:W-:-:S05]  /*2700*/  IMAD.HI R8, R13, 0x66666667, RZ ;  /* 0x666666670d087827 */ /* 0x008fca00078e02ff */
[----:B------:R-:W-:-:S04]  /*2710*/  SHF.R.U32.HI R11, RZ, 0x1f, R8 ;  /* 0x0000001fff0b7819 */ /* 0x000fc80000011608 */
[----:B------:R-:W-:-:S05]  /*2720*/  LEA.HI.SX32 R8, R8, R11, 0x1e ;  /* 0x0000000b08087211 */ /* 0x000fca00078ff2ff */
[----:B------:R-:W-:-:S05]  /*2730*/  IMAD.IADD R8, R8, 0x1, R13 ;  /* 0x0000000108087824 */ /* 0x000fca00078e020d */
[----:B------:R-:W-:-:S13]  /*2740*/  ISETP.GE.AND P0, PT, R8, 0x1, PT ;  /* 0x000000010800780c */ /* 0x000fda0003f06270 */
[----:B------:R-:W-:Y:S05]  /*2750*/  @!P0 EXIT ;  /* 0x000000000000894d */ /* 0x000fea0003800000 */
[C---:B------:R-:W-:Y:S01]  /*2760*/  ISETP.GE.U32.AND P0, PT, R8.reuse, 0x4, PT ;  /* 0x000000040800780c */ /* 0x040fe20003f06070 */
[----:B------:R-:W-:Y:S01]  /*2770*/  IMAD.MOV.U32 R16, RZ, RZ, RZ ;  /* 0x000000ffff107224 */ /* 0x000fe200078e00ff */
[----:B------:R-:W-:-:S11]  /*2780*/  LOP3.LUT R21, R8, 0x3, RZ, 0xc0, !PT ;  /* 0x0000000308157812 */ /* 0x000fd600078ec0ff */
[----:B------:R-:W-:Y:S05]  /*2790*/  @!P0 BRA `(.L_x_14) ;  /* 0x0000000400188947 */ /* 0x000fea0003800000 */
[----:B------:R-:W3:Y:S01]  /*27a0*/  LDC.64 R10, c[0x0][0x388] ;  /* 0x0000e200ff0a7b82 */ /* 0x000ee20000000a00 */
[----:B------:R-:W-:Y:S01]  /*27b0*/  LOP3.LUT R16, R8, 0x7ffffffc, RZ, 0xc0, !PT ;  /* 0x7ffffffc08107812 */ /* 0x000fe200078ec0ff */
[----:B------:R-:W-:Y:S02]  /*27c0*/  IMAD R14, R15, -0x658354e5, R14 ;  /* 0x9a7cab1b0f0e7824 */ /* 0x000fe400078e020e */
[----:B------:R-:W-:Y:S02]  /*27d0*/  IMAD.MOV.U32 R24, RZ, RZ, R7 ;  /* 0x000000ffff187224 */ /* 0x000fe400078e0007 */
[----:B------:R-:W-:Y:S02]  /*27e0*/  IMAD.MOV.U32 R23, RZ, RZ, R2 ;  /* 0x000000ffff177224 */ /* 0x000fe400078e0002 */
[----:B------:R-:W-:Y:S02]  /*27f0*/  IMAD.SHL.U32 R17, R9, 0x4, RZ ;  /* 0x0000000409117824 */ /* 0x000fe400078e00ff */
[----:B------:R-:W-:-:S02]  /*2800*/  IMAD.MOV.U32 R18, RZ, RZ, R0 ;  /* 0x000000ffff127224 */ /* 0x000fc400078e0000 */
[----:B------:R-:W-:Y:S02]  /*2810*/  VIADD R22, R14, 0x7b0fdd ;  /* 0x007b0fdd0e167836 */ /* 0x000fe40000000000 */
[----:B------:R-:W-:-:S07]  /*2820*/  IMAD.MOV R20, RZ, RZ, -R16 ;  /* 0x000000ffff147224 */ /* 0x000fce00078e0a10 */
.L_x_15:
[----:B012-4-:R-:W-:Y:S01]  /*2830*/  SHF.R.U32.HI R7, RZ, 0x2, R24 ;  /* 0x00000002ff077819 */ /* 0x017fe20000011618 */
[----:B------:R-:W-:Y:S01]  /*2840*/  IMAD.SHL.U32 R2, R3, 0x10, RZ ;  /* 0x0000001003027824 */ /* 0x000fe200078e00ff */
[----:B------:R-:W-:Y:S01]  /*2850*/  SHF.R.U32.HI R13, RZ, 0x2, R4 ;  /* 0x00000002ff0d7819 */ /* 0x000fe20000011604 */
[----:B------:R-:W-:Y:S01]  /*2860*/  IMAD.MOV.U32 R25, RZ, RZ, 0x2f800000 ;  /* 0x2f800000ff197424 */ /* 0x000fe200078e00ff */
[----:B------:R-:W-:Y:S01]  /*2870*/  LOP3.LUT R7, R7, R24, RZ, 0x3c, !PT ;  /* 0x0000001807077212 */ /* 0x000fe200078e3cff */
[----:B------:R-:W-:Y:S01]  /*2880*/  IMAD.MOV.U32 R24, RZ, RZ, R3 ;  /* 0x000000ffff187224 */ /* 0x000fe200078e0003 */
[----:B------:R-:W-:Y:S01]  /*2890*/  LOP3.LUT R13, R13, R4, RZ, 0x3c, !PT ;  /* 0x000000040d0d7212 */ /* 0x000fe200078e3cff */
[----:B------:R-:W-:Y:S01]  /*28a0*/  VIADD R20, R20, 0x4 ;  /* 0x0000000414147836 */ /* 0x000fe20000000000 */
[----:B------:R-:W-:Y:S01]  /*28b0*/  SHF.R.U32.HI R12, RZ, 0x2, R23 ;  /* 0x00000002ff0c7819 */ /* 0x000fe20000011617 */
[----:B------:R-:W-:Y:S02]  /*28c0*/  IMAD.SHL.U32 R6, R7, 0x2, RZ ;  /* 0x0000000207067824 */ /* 0x000fe400078e00ff */
[----:B------:R-:W-:-:S03]  /*28d0*/  IMAD.SHL.U32 R4, R13, 0x2, RZ ;  /* 0x000000020d047824 */ /* 0x000fc600078e00ff */
[----:B------:R-:W-:Y:S02]  /*28e0*/  LOP3.LUT R2, R7, R6, R2, 0x96, !PT ;  /* 0x0000000607027212 */ /* 0x000fe400078e9602 */
[----:B------:R-:W-:Y:S02]  /*28f0*/  SHF.R.U32.HI R6, RZ, 0x2, R5 ;  /* 0x00000002ff067819 */ /* 0x000fe40000011605 */
[----:B------:R-:W-:Y:S02]  /*2900*/  LOP3.LUT R19, R2, R3, RZ, 0x3c, !PT ;  /* 0x0000000302137212 */ /* 0x000fe400078e3cff */
[----:B------:R-:W-:Y:S02]  /*2910*/  LOP3.LUT R6, R6, R5, RZ, 0x3c, !PT ;  /* 0x0000000506067212 */ /* 0x000fe400078e3cff */
[----:B------:R-:W-:Y:S01]  /*2920*/  LOP3.LUT R7, R12, R23, RZ, 0x3c, !PT ;  /* 0x000000170c077212 */ /* 0x000fe200078e3cff */
[----:B------:R-:W-:-:S05]  /*2930*/  IMAD.SHL.U32 R2, R19, 0x10, RZ ;  /* 0x0000001013027824 */ /* 0x000fca00078e00ff */
[----:B------:R-:W-:Y:S01]  /*2940*/  LOP3.LUT R2, R13, R4, R2, 0x96, !PT ;  /* 0x000000040d027212 */ /* 0x000fe200078e9602 */
[----:B------:R-:W-:Y:S02]  /*2950*/  IMAD.SHL.U32 R4, R6, 0x2, RZ ;  /* 0x0000000206047824 */ /* 0x000fe400078e00ff */
[----:B---3--:R-:W-:Y:S01]  /*2960*/  IMAD.WIDE R12, R18, 0x4, R10 ;  /* 0x00000004120c7825 */ /* 0x008fe200078e020a */
[----:B------:R-:W-:-:S03]  /*2970*/  LOP3.LUT R2, R2, R19, RZ, 0x3c, !PT ;  /* 0x0000001302027212 */ /* 0x000fc600078e3cff */
[----:B------:R-:W-:Y:S01]  /*2980*/  IMAD.IADD R18, R17, 0x1, R18 ;  /* 0x0000000111127824 */ /* 0x000fe200078e0212 */
[----:B------:R-:W-:Y:S01]  /*2990*/  IADD3 R3, PT, PT, R22, -0xb0f8a, R2 ;  /* 0xfff4f07616037810 */ /* 0x000fe20007ffe002 */
[----:B------:R-:W-:-:S05]  /*29a0*/  IMAD.SHL.U32 R5, R2, 0x10, RZ ;  /* 0x0000001002057824 */ /* 0x000fca00078e00ff */
[----:B------:R-:W-:Y:S02]  /*29b0*/  LOP3.LUT R5, R6, R4, R5, 0x96, !PT ;  /* 0x0000000406057212 */ /* 0x000fe400078e9605 */
[C---:B------:R-:W-:Y:S02]  /*29c0*/  IADD3 R4, PT, PT, R22.reuse, -0x10974f, R19 ;  /* 0xffef68b116047810 */ /* 0x040fe40007ffe013 */
[----:B------:R-:W-:Y:S01]  /*29d0*/  LOP3.LUT R23, R5, R2, RZ, 0x3c, !PT ;  /* 0x0000000205177212 */ /* 0x000fe200078e3cff */
[----:B------:R-:W-:Y:S01]  /*29e0*/  IMAD.SHL.U32 R5, R7, 0x2, RZ ;  /* 0x0000000207057824 */ /* 0x000fe200078e00ff */
[----:B------:R-:W-:Y:S02]  /*29f0*/  I2FP.F32.U32 R6, R4 ;  /* 0x0000000400067245 */ /* 0x000fe40000201000 */
[----:B------:R-:W-:Y:S01]  /*2a00*/  IADD3 R4, P0, PT, R17, R12, RZ ;  /* 0x0000000c11047210 */ /* 0x000fe20007f1e0ff */
[----:B------:R-:W-:Y:S01]  /*2a10*/  IMAD.SHL.U32 R14, R23, 0x10, RZ ;  /* 0x00000010170e7824 */ /* 0x000fe200078e00ff */
[----:B------:R-:W-:Y:S01]  /*2a20*/  IADD3 R15, PT, PT, R22, -0x587c5, R23 ;  /* 0xfffa783b160f7810 */ /* 0x000fe20007ffe017 */
[----:B------:R-:W-:-:S03]  /*2a30*/  FFMA R27, R6, R25, 1.1641532182693481445e-10 ;  /* 0x2f000000061b7423 */ /* 0x000fc60000000019 */
[----:B------:R-:W-:Y:S01]  /*2a40*/  LOP3.LUT R26, R7, R5, R14, 0x96, !PT ;  /* 0x00000005071a7212 */ /* 0x000fe200078e960e */
[----:B------:R-:W-:Y:S01]  /*2a50*/  IMAD.X R5, RZ, RZ, R13, P0 ;  /* 0x000000ffff057224 */ /* 0x000fe200000e060d */
[----:B------:R-:W-:Y:S01]  /*2a60*/  I2FP.F32.U32 R14, R3 ;  /* 0x00000003000e7245 */ /* 0x000fe20000201000 */
[----:B------:R0:W-:Y:S01]  /*2a70*/  STG.E desc[UR6][R12.64], R27 ;  /* 0x0000001b0c007986 */ /* 0x0001e2000c101906 */
[----:B------:R-:W-:Y:S02]  /*2a80*/  LOP3.LUT R3, R26, R23, RZ, 0x3c, !PT ;  /* 0x000000171a037212 */ /* 0x000fe400078e3cff */
[----:B------:R-:W-:Y:S01]  /*2a90*/  IADD3 R6, P0, PT, R17, R4, RZ ;  /* 0x0000000411067210 */ /* 0x000fe20007f1e0ff */
[----:B------:R-:W-:Y:S01]  /*2aa0*/  FFMA R29, R14, R25, 1.1641532182693481445e-10 ;  /* 0x2f0000000e1d7423 */ /* 0x000fe20000000019 */
[----:B------:R-:W-:Y:S01]  /*2ab0*/  I2FP.F32.U32 R26, R15 ;  /* 0x0000000f001a7245 */ /* 0x000fe20000201000 */
[--C-:B------:R-:W-:Y:S02]  /*2ac0*/  IMAD.IADD R28, R3, 0x1, R22.reuse ;  /* 0x00000001031c7824 */ /* 0x100fe400078e0216 */
[----:B------:R-:W-:Y:S01]  /*2ad0*/  IMAD.X R7, RZ, RZ, R5, P0 ;  /* 0x000000ffff077224 */ /* 0x000fe200000e0605 */
[----:B------:R-:W-:Y:S01]  /*2ae0*/  IADD3 R14, P0, PT, R17, R6, RZ ;  /* 0x00000006110e7210 */ /* 0x000fe20007f1e0ff */
[----:B------:R-:W-:Y:S01]  /*2af0*/  FFMA R26, R26, R25, 1.1641532182693481445e-10 ;  /* 0x2f0000001a1a7423 */ /* 0x000fe20000000019 */
[----:B------:R-:W-:Y:S01]  /*2b00*/  I2FP.F32.U32 R28, R28 ;  /* 0x0000001c001c7245 */ /* 0x000fe20000201000 */
[----:B------:R1:W-:Y:S01]  /*2b10*/  STG.E desc[UR6][R4.64], R29 ;  /* 0x0000001d04007986 */ /* 0x0003e2000c101906 */
[----:B0-----:R-:W-:-:S02]  /*2b20*/  IMAD.MOV.U32 R12, RZ, RZ, R22 ;  /* 0x000000ffff0c7224 */ /* 0x001fc400078e0016 */
[----:B------:R-:W-:Y:S02]  /*2b30*/  IMAD.X R15, RZ, RZ, R7, P0 ;  /* 0x000000ffff0f7224 */ /* 0x000fe400000e0607 */
[----:B------:R-:W-:Y:S01]  /*2b40*/  FFMA R25, R28, R25, 1.1641532182693481445e-10 ;  /* 0x2f0000001c197423 */ /* 0x000fe20000000019 */
[----:B------:R4:W-:Y:S01]  /*2b50*/  STG.E desc[UR6][R6.64], R26 ;  /* 0x0000001a06007986 */ /* 0x0009e2000c101906 */
[----:B------:R-:W-:Y:S01]  /*2b60*/  ISETP.NE.AND P0, PT, R20, RZ, PT ;  /* 0x000000ff1400720c */ /* 0x000fe20003f05270 */
[----:B------:R-:W-:Y:S02]  /*2b70*/  VIADD R22, R22, 0x161f14 ;  /* 0x00161f1416167836 */ /* 0x000fe40000000000 */
[----:B------:R4:W-:Y:S01]  /*2b80*/  STG.E desc[UR6][R14.64], R25 ;  /* 0x000000190e007986 */ /* 0x0009e2000c101906 */
[----:B-1----:R-:W-:Y:S02]  /*2b90*/  IMAD.MOV.U32 R4, RZ, RZ, R19 ;  /* 0x000000ffff047224 */ /* 0x002fe400078e0013 */
[----:B------:R-:W-:-:S07]  /*2ba0*/  IMAD.MOV.U32 R5, RZ, RZ, R2 ;  /* 0x000000ffff057224 */ /* 0x000fce00078e0002 */
[----:B------:R-:W-:Y:S05]  /*2bb0*/  @P0 BRA `(.L_x_15) ;  /* 0xfffffffc001c0947 */ /* 0x000fea000383ffff */
[----:B----4-:R-:W-:Y:S02]  /*2bc0*/  IMAD.MOV.U32 R7, RZ, RZ, R24 ;  /* 0x000000ffff077224 */ /* 0x010fe400078e0018 */
[----:B------:R-:W-:Y:S02]  /*2bd0*/  IMAD.MOV.U32 R6, RZ, RZ, R12 ;  /* 0x000000ffff067224 */ /* 0x000fe400078e000c */
[----:B------:R-:W-:Y:S02]  /*2be0*/  IMAD.MOV.U32 R4, RZ, RZ, R19 ;  /* 0x000000ffff047224 */ /* 0x000fe400078e0013 */
[----:B------:R-:W-:-:S07]  /*2bf0*/  IMAD.MOV.U32 R5, RZ, RZ, R2 ;  /* 0x000000ffff057224 */ /* 0x000fce00078e0002 */
.L_x_14:
[----:B------:R-:W-:-:S13]  /*2c00*/  ISETP.NE.AND P0, PT, R21, RZ, PT ;  /* 0x000000ff1500720c */ /* 0x000fda0003f05270 */
[----:B------:R-:W-:Y:S05]  /*2c10*/  @!P0 EXIT ;  /* 0x000000000000894d */ /* 0x000fea0003800000 */
[----:B------:R-:W-:Y:S02]  /*2c20*/  ISETP.NE.AND P0, PT, R21, 0x1, PT ;  /* 0x000000011500780c */ /* 0x000fe40003f05270 */
[----:B------:R-:W-:-:S04]  /*2c30*/  LOP3.LUT R8, R8, 0x1, RZ, 0xc0, !PT ;  /* 0x0000000108087812 */ /* 0x000fc800078ec0ff */
[----:B------:R-:W-:-:S07]  /*2c40*/  ISETP.NE.U32.AND P1, PT, R8, 0x1, PT ;  /* 0x000000010800780c */ /* 0x000fce0003f25070 */
[----:B------:R-:W-:Y:S06]  /*2c50*/  @!P0 BRA `(.L_x_16) ;  /* 0x0000000000748947 */ /* 0x000fec0003800000 */
[----:B012---:R-:W-:Y:S01]  /*2c60*/  SHF.R.U32.HI R2, RZ, 0x2, R7 ;  /* 0x00000002ff027819 */ /* 0x007fe20000011607 */
[----:B------:R-:W0:Y:S01]  /*2c70*/  LDC.64 R10, c[0x0][0x388] ;  /* 0x0000e200ff0a7b82 */ /* 0x000e220000000a00 */
[----:B------:R-:W-:Y:S01]  /*2c80*/  SHF.R.U32.HI R13, RZ, 0x2, R4 ;  /* 0x00000002ff0d7819 */ /* 0x000fe20000011604 */
[----:B------:R-:W-:Y:S01]  /*2c90*/  IMAD.MOV.U32 R17, RZ, RZ, 0x2f800000 ;  /* 0x2f800000ff117424 */ /* 0x000fe200078e00ff */
[----:B------:R-:W-:Y:S01]  /*2ca0*/  LOP3.LUT R2, R2, R7, RZ, 0x3c, !PT ;  /* 0x0000000702027212 */ /* 0x000fe200078e3cff */
[----:B------:R-:W-:Y:S01]  /*2cb0*/  IMAD.SHL.U32 R7, R3, 0x10, RZ ;  /* 0x0000001003077824 */ /* 0x000fe200078e00ff */
[----:B------:R-:W-:-:S03]  /*2cc0*/  LOP3.LUT R13, R13, R4, RZ, 0x3c, !PT ;  /* 0x000000040d0d7212 */ /* 0x000fc600078e3cff */
[----:B------:R-:W-:-:S05]  /*2cd0*/  IMAD.SHL.U32 R8, R2, 0x2, RZ ;  /* 0x0000000202087824 */ /* 0x000fca00078e00ff */
[----:B------:R-:W-:-:S04]  /*2ce0*/  LOP3.LUT R8, R2, R8, R7, 0x96, !PT ;  /* 0x0000000802087212 */ /* 0x000fc800078e9607 */
[----:B------:R-:W-:Y:S01]  /*2cf0*/  LOP3.LUT R7, R8, R3, RZ, 0x3c, !PT ;  /* 0x0000000308077212 */ /* 0x000fe200078e3cff */
[----:B------:R-:W-:-:S04]  /*2d00*/  IMAD.SHL.U32 R3, R13, 0x2, RZ ;  /* 0x000000020d037824 */ /* 0x000fc800078e00ff */
[----:B------:R-:W-:-:S05]  /*2d10*/  IMAD.SHL.U32 R2, R7, 0x10, RZ ;  /* 0x0000001007027824 */ /* 0x000fca00078e00ff */
[----:B------:R-:W-:Y:S01]  /*2d20*/  LOP3.LUT R2, R13, R3, R2, 0x96, !PT ;  /* 0x000000030d027212 */ /* 0x000fe200078e9602 */
[----:B------:R-:W-:Y:S02]  /*2d30*/  IMAD R13, R9, R16, R0 ;  /* 0x00000010090d7224 */ /* 0x000fe400078e0200 */
[----:B------:R-:W-:Y:S01]  /*2d40*/  VIADD R16, R16, 0x2 ;  /* 0x0000000210107836 */ /* 0x000fe20000000000 */
[----:B------:R-:W-:Y:S01]  /*2d50*/  LOP3.LUT R3, R2, R7, RZ, 0x3c, !PT ;  /* 0x0000000702037212 */ /* 0x000fe200078e3cff */
[----:B0-----:R-:W-:Y:S01]  /*2d60*/  IMAD.WIDE R10, R13, 0x4, R10 ;  /* 0x000000040d0a7825 */ /* 0x001fe200078e020a */
[----:B------:R-:W-:-:S03]  /*2d70*/  IADD3 R7, PT, PT, R6, 0x587c5, R7 ;  /* 0x000587c506077810 */ /* 0x000fc60007ffe007 */
[----:B------:R-:W-:Y:S01]  /*2d80*/  VIADD R6, R6, 0xb0f8a ;  /* 0x000b0f8a06067836 */ /* 0x000fe20000000000 */
[----:B------:R-:W-:Y:S02]  /*2d90*/  I2FP.F32.U32 R7, R7 ;  /* 0x0000000700077245 */ /* 0x000fe40000201000 */
[----:B------:R-:W-:Y:S01]  /*2da0*/  LEA R12, P0, R9, R10, 0x2 ;  /* 0x0000000a090c7211 */ /* 0x000fe200078010ff */
[----:B------:R-:W-:Y:S02]  /*2db0*/  IMAD.IADD R2, R3, 0x1, R6 ;  /* 0x0000000103027824 */ /* 0x000fe400078e0206 */
[-C--:B------:R-:W-:Y:S01]  /*2dc0*/  FFMA R15, R7, R17.reuse, 1.1641532182693481445e-10 ;  /* 0x2f000000070f7423 */ /* 0x080fe20000000011 */
[----:B------:R-:W-:Y:S02]  /*2dd0*/  IMAD.MOV.U32 R7, RZ, RZ, R5 ;  /* 0x000000ffff077224 */ /* 0x000fe400078e0005 */
[----:B------:R-:W-:Y:S01]  /*2de0*/  I2FP.F32.U32 R2, R2 ;  /* 0x0000000200027245 */ /* 0x000fe20000201000 */
[----:B------:R-:W-:Y:S01]  /*2df0*/  IMAD.X R13, RZ, RZ, R11, P0 ;  /* 0x000000ffff0d7224 */ /* 0x000fe200000e060b */
[----:B------:R3:W-:Y:S03]  /*2e00*/  STG.E desc[UR6][R10.64], R15 ;  /* 0x0000000f0a007986 */ /* 0x0007e6000c101906 */
[----:B------:R-:W-:-:S05]  /*2e10*/  FFMA R17, R2, R17, 1.1641532182693481445e-10 ;  /* 0x2f00000002117423 */ /* 0x000fca0000000011 */
[----:B------:R3:W-:Y:S02]  /*2e20*/  STG.E desc[UR6][R12.64], R17 ;  /* 0x000000110c007986 */ /* 0x0007e4000c101906 */
.L_x_16:
[----:B------:R-:W-:Y:S05]  /*2e30*/  @P1 EXIT ;  /* 0x000000000000194d */ /* 0x000fea0003800000 */
[----:B012---:R-:W-:Y:S01]  /*2e40*/  SHF.R.U32.HI R2, RZ, 0x2, R7 ;  /* 0x00000002ff027819 */ /* 0x007fe20000011607 */
[----:B------:R-:W0:Y:S01]  /*2e50*/  LDC.64 R4, c[0x0][0x388] ;  /* 0x0000e200ff047b82 */ /* 0x000e220000000a00 */
[----:B------:R-:W-:Y:S02]  /*2e60*/  IMAD R9, R9, R16, R0 ;  /* 0x0000001009097224 */ /* 0x000fe400078e0200 */
[----:B------:R-:W-:Y:S01]  /*2e70*/  LOP3.LUT R2, R2, R7, RZ, 0x3c, !PT ;  /* 0x0000000702027212 */ /* 0x000fe200078e3cff */
[----:B------:R-:W-:Y:S02]  /*2e80*/  IMAD.SHL.U32 R7, R3, 0x10, RZ ;  /* 0x0000001003077824 */ /* 0x000fe400078e00ff */
[----:B------:R-:W-:Y:S02]  /*2e90*/  IMAD.MOV.U32 R0, RZ, RZ, 0x2f800000 ;  /* 0x2f800000ff007424 */ /* 0x000fe400078e00ff */
[----:B------:R-:W-:-:S05]  /*2ea0*/  IMAD.SHL.U32 R8, R2, 0x2, RZ ;  /* 0x0000000202087824 */ /* 0x000fca00078e00ff */
[----:B------:R-:W-:-:S04]  /*2eb0*/  LOP3.LUT R8, R2, R8, R7, 0x96, !PT ;  /* 0x0000000802087212 */ /* 0x000fc800078e9607 */
[----:B------:R-:W-:-:S04]  /*2ec0*/  LOP3.LUT R3, R8, R3, RZ, 0x3c, !PT ;  /* 0x0000000308037212 */ /* 0x000fc800078e3cff */
[----:B------:R-:W-:Y:S01]  /*2ed0*/  IADD3 R3, PT, PT, R6, 0x587c5, R3 ;  /* 0x000587c506037810 */ /* 0x000fe20007ffe003 */
[----:B0-----:R-:W-:-:S03]  /*2ee0*/  IMAD.WIDE R4, R9, 0x4, R4 ;  /* 0x0000000409047825 */ /* 0x001fc600078e0204 */
[----:B------:R-:W-:-:S05]  /*2ef0*/  I2FP.F32.U32 R3, R3 ;  /* 0x0000000300037245 */ /* 0x000fca0000201000 */
[----:B------:R-:W-:-:S05]  /*2f00*/  FFMA R3, R3, R0, 1.1641532182693481445e-10 ;  /* 0x2f00000003037423 */ /* 0x000fca0000000000 */
[----:B------:R-:W-:Y:S01]  /*2f10*/  STG.E desc[UR6][R4.64], R3 ;  /* 0x0000000304007986 */ /* 0x000fe2000c101906 */
[----:B------:R-:W-:Y:S05]  /*2f20*/  EXIT ;  /* 0x000000000000794d */ /* 0x000fea0003800000 */
.L_x_17:
        /* <DEDUP_REMOVED lines=13> */
.L_x_92:


//--------------------- .text._Z12flipVerticalPK6uchar4PS_ii --------------------------
	.section	.text._Z12flipVerticalPK6uchar4PS_ii,"ax",@progbits
	.align	128
        .global         _Z12flipVerticalPK6uchar4PS_ii
        .type           _Z12flipVerticalPK6uchar4PS_ii,@function
        .size           _Z12flipVerticalPK6uchar4PS_ii,(.L_x_93 - _Z12flipVerticalPK6uchar4PS_ii)
        .other          _Z12flipVerticalPK6uchar4PS_ii,@"STO_CUDA_ENTRY STV_DEFAULT"
_Z12flipVerticalPK6uchar4PS_ii:
.text._Z12flipVerticalPK6uchar4PS_ii:
        /* <DEDUP_REMOVED lines=15> */
[----:B------:R-:W1:Y:S07]  /*00f0*/  LDCU.64 UR4, c[0x0][0x358] ;  /* 0x00006b00ff0477ac */ /* 0x000e6e0008000a00 */
[----:B------:R-:W2:Y:S01]  /*0100*/  LDC.64 R2, c[0x0][0x388] ;  /* 0x0000e200ff027b82 */ /* 0x000ea20000000a00 */
[----:B0-----:R-:W-:-:S06]  /*0110*/  IMAD.WIDE R4, R7, 0x4, R4 ;  /* 0x0000000407047825 */ /* 0x001fcc00078e0204 */
[----:B-1----:R-:W3:Y:S01]  /*0120*/  LDG.E R5, desc[UR4][R4.64] ;  /* 0x0000000404057981 */ /* 0x002ee2000c1e1900 */
[----:B--2---:R-:W-:-:S05]  /*0130*/  IMAD.WIDE R2, R7, 0x4, R2 ;  /* 0x0000000407027825 */ /* 0x004fca00078e0202 */
[----:B---3--:R-:W-:Y:S01]  /*0140*/  STG.E desc[UR4][R2.64], R5 ;  /* 0x0000000502007986 */ /* 0x008fe2000c101904 */
[----:B------:R-:W-:Y:S05]  /*0150*/  EXIT ;  /* 0x000000000000794d */ /* 0x000fea0003800000 */
.L_x_18:
        /* <DEDUP_REMOVED lines=10> */
.L_x_93:


//--------------------- .text._Z14flipHorizontalPKhPhii --------------------------
	.section	.text._Z14flipHorizontalPKhPhii,"ax",@progbits
	.align	128
        .global         _Z14flipHorizontalPKhPhii
        .type           _Z14flipHorizontalPKhPhii,@function
        .size           _Z14flipHorizontalPKhPhii,(.L_x_94 - _Z14flipHorizontalPKhPhii)
        .other          _Z14flipHorizontalPKhPhii,@"STO_CUDA_ENTRY STV_DEFAULT"
_Z14flipHorizontalPKhPhii:
.text._Z14flipHorizontalPKhPhii:
        /* <DEDUP_REMOVED lines=10> */
[----:B-1----:R-:W-:-:S05]  /*00a0*/  IMAD R0, R0, UR4, R3 ;  /* 0x0000000400007c24 */ /* 0x002fca000f8e0203 */
[----:B------:R-:W-:-:S13]  /*00b0*/  ISETP.GE.OR P0, PT, R0, UR7, P0 ;  /* 0x0000000700007c0c */ /* 0x000fda0008706670 */
[----:B------:R-:W-:Y:S05]  /*00c0*/  @P0 EXIT ;  /* 0x000000000000094d */ /* 0x000fea0003800000 */
[----:B------:R-:W0:Y:S01]  /*00d0*/  LDCU.128 UR8, c[0x0][0x380] ;  /* 0x00007000ff0877ac */ /* 0x000e220008000c00 */
[----:B------:R-:W-:Y:S01]  /*00e0*/  IMAD R3, R5, UR7, -R0 ;  /* 0x0000000705037c24 */ /* 0x000fe2000f8e0a00 */
[----:B------:R-:W1:Y:S04]  /*00f0*/  LDCU.64 UR4, c[0x0][0x358] ;  /* 0x00006b00ff0477ac */ /* 0x000e680008000a00 */
[----:B0-----:R-:W-:-:S04]  /*0100*/  IADD3 R2, P0, PT, R3, UR8, RZ ;  /* 0x0000000803027c10 */ /* 0x001fc8000ff1e0ff */
[----:B------:R-:W-:-:S06]  /*0110*/  LEA.HI.X.SX32 R3, R3, UR9, 0x1, P0 ;  /* 0x0000000903037c11 */ /* 0x000fcc00080f0eff */
[----:B-1----:R-:W2:Y:S01]  /*0120*/  LDG.E.U8 R3, desc[UR4][R2.64] ;  /* 0x0000000402037981 */ /* 0x002ea2000c1e1100 */
[----:B------:R-:W-:-:S05]  /*0130*/  IMAD R0, R5, UR7, R0 ;  /* 0x0000000705007c24 */ /* 0x000fca000f8e0200 */
[----:B------:R-:W-:-:S04]  /*0140*/  IADD3 R4, P0, PT, R0, UR10, RZ ;  /* 0x0000000a00047c10 */ /* 0x000fc8000ff1e0ff */
[----:B------:R-:W-:-:S05]  /*0150*/  LEA.HI.X.SX32 R5, R0, UR11, 0x1, P0 ;  /* 0x0000000b00057c11 */ /* 0x000fca00080f0eff */
[----:B--2---:R-:W-:Y:S01]  /*0160*/  STG.E.U8 desc[UR4][R4.64], R3 ;  /* 0x0000000304007986 */ /* 0x004fe2000c101104 */
[----:B------:R-:W-:Y:S05]  /*0170*/  EXIT ;  /* 0x000000000000794d */ /* 0x000fea0003800000 */
.L_x_19:
        /* <DEDUP_REMOVED lines=16> */
.L_x_94:


//--------------------- .text._Z4tintPK6uchar4PS_iii --------------------------
	.section	.text._Z4tintPK6uchar4PS_iii,"ax",@progbits
	.align	128
        .global         _Z4tintPK6uchar4PS_iii
        .type           _Z4tintPK6uchar4PS_iii,@function
        .size           _Z4tintPK6uchar4PS_iii,(.L_x_87 - _Z4tintPK6uchar4PS_iii)
        .other          _Z4tintPK6uchar4PS_iii,@"STO_CUDA_ENTRY STV_DEFAULT"
_Z4tintPK6uchar4PS_iii:
.text._Z4tintPK6uchar4PS_iii:
[----:B------:R-:W0:Y:S01]  /*0000*/  LDC R1, c[0x0][0x37c] ;  /* 0x0000df00ff017b82 */ /* 0x000e220000000800 */
[----:B------:R-:W1:Y:S07]  /*0010*/  S2R R3, SR_TID.Y ;  /* 0x0000000000037919 */ /* 0x000e6e0000002200 */
[----:B------:R-:W2:Y:S01]  /*0020*/  LDC R5, c[0x0][0x360] ;  /* 0x0000d800ff057b82 */ /* 0x000ea20000000800 */
[----:B------:R-:W3:Y:S01]  /*0030*/  LDCU.64 UR6, c[0x0][0x390] ;  /* 0x00007200ff0677ac */ /* 0x000ee20008000a00 */
[----:B0-----:R-:W-:Y:S01]  /*0040*/  VIADD R1, R1, 0xffffffe0 ;  /* 0xffffffe001017836 */ /* 0x001fe20000000000 */
[----:B------:R-:W2:Y:S05]  /*0050*/  S2R R2, SR_TID.X ;  /* 0x0000000000027919 */ /* 0x000eaa0000002100 */
[----:B------:R-:W1:Y:S08]  /*0060*/  S2UR UR5, SR_CTAID.Y ;  /* 0x00000000000579c3 */ /* 0x000e700000002600 */
[----:B------:R-:W1:Y:S08]  /*0070*/  LDC R0, c[0x0][0x364] ;  /* 0x0000d900ff007b82 */ /* 0x000e700000000800 */
[----:B------:R-:W2:Y:S01]  /*0080*/  S2UR UR4, SR_CTAID.X ;  /* 0x00000000000479c3 */ /* 0x000ea20000002500 */
[----:B-1----:R-:W-:-:S05]  /*0090*/  IMAD R0, R0, UR5, R3 ;  /* 0x0000000500007c24 */ /* 0x002fca000f8e0203 */
[----:B---3--:R-:W-:Y:S01]  /*00a0*/  ISETP.GE.AND P0, PT, R0, UR6, PT ;  /* 0x0000000600007c0c */ /* 0x008fe2000bf06270 */
[----:B--2---:R-:W-:-:S05]  /*00b0*/  IMAD R5, R5, UR4, R2 ;  /* 0x0000000405057c24 */ /* 0x004fca000f8e0202 */
[----:B------:R-:W-:Y:S01]  /*00c0*/  ISETP.GE.OR P0, PT, R5, UR7, P0 ;  /* 0x0000000705007c0c */ /* 0x000fe20008706670 */
[----:B------:R-:W-:-:S12]  /*00d0*/  IMAD R5, R0, UR7, R5 ;  /* 0x0000000700057c24 */ /* 0x000fd8000f8e0205 */
[----:B------:R-:W-:Y:S05]  /*00e0*/  @P0 EXIT ;  /* 0x000000000000094d */ /* 0x000fea0003800000 */
[----:B------:R-:W0:Y:S01]  /*00f0*/  MUFU.RCP64H R7, 180 ;  /* 0x4066800000077908 */ /* 0x000e220000001800 */
[----:B------:R-:W-:Y:S01]  /*0100*/  IMAD.MOV.U32 R10, RZ, RZ, 0x0 ;  /* 0x00000000ff0a7424 */ /* 0x000fe200078e00ff */
[----:B------:R-:W1:Y:S01]  /*0110*/  LDCU UR4, c[0x0][0x398] ;  /* 0x00007300ff0477ac */ /* 0x000e620008000800 */
[----:B------:R-:W-:Y:S02]  /*0120*/  IMAD.MOV.U32 R11, RZ, RZ, 0x40668000 ;  /* 0x40668000ff0b7424 */ /* 0x000fe400078e00ff */
[----:B------:R-:W-:Y:S01]  /*0130*/  IMAD.MOV.U32 R6, RZ, RZ, 0x1 ;  /* 0x00000001ff067424 */ /* 0x000fe200078e00ff */
[----:B------:R-:W-:-:S05]  /*0140*/  UMOV UR5, 0x400921f9 ;  /* 0x400921f900057882 */ /* 0x000fca0000000000 */
[----:B0-----:R-:W-:-:S08]  /*0150*/  DFMA R2, R6, -R10, 1 ;  /* 0x3ff000000602742b */ /* 0x001fd0000000080a */
[----:B------:R-:W-:Y:S02]  /*0160*/  DFMA R8, R2, R2, R2 ;  /* 0x000000020208722b */ /* 0x000fe40000000002 */
[----:B-1----:R-:W0:Y:S01]  /*0170*/  I2F.F64 R2, UR4 ;  /* 0x0000000400027d12 */ /* 0x002e220008201c00 */
[----:B------:R-:W-:-:S05]  /*0180*/  UMOV UR4, 0xf01b866e ;  /* 0xf01b866e00047882 */ /* 0x000fca0000000000 */
[----:B------:R-:W-:-:S08]  /*0190*/  DFMA R8, R6, R8, R6 ;  /* 0x000000080608722b */ /* 0x000fd00000000006 */
[----:B------:R-:W-:Y:S02]  /*01a0*/  DFMA R10, R8, -R10, 1 ;  /* 0x3ff00000080a742b */ /* 0x000fe4000000080a */
[----:B0-----:R-:W-:-:S06]  /*01b0*/  DMUL R6, R2, UR4 ;  /* 0x0000000402067c28 */ /* 0x001fcc0008000000 */
[----:B------:R-:W-:-:S04]  /*01c0*/  DFMA R10, R8, R10, R8 ;  /* 0x0000000a080a722b */ /* 0x000fc80000000008 */
[----:B------:R-:W-:-:S04]  /*01d0*/  FSETP.GEU.AND P1, PT, |R7|, 6.5827683646048100446e-37, PT ;  /* 0x036000000700780b */ /* 0x000fc80003f2e200 */
[----:B------:R-:W-:-:S08]  /*01e0*/  DMUL R2, R6, R10 ;  /* 0x0000000a06027228 */ /* 0x000fd00000000000 */
[----:B------:R-:W-:-:S08]  /*01f0*/  DFMA R8, R2, -180, R6 ;  /* 0xc06680000208782b */ /* 0x000fd00000000006 */
[----:B------:R-:W-:-:S10]  /*0200*/  DFMA R2, R10, R8, R2 ;  /* 0x000000080a02722b */ /* 0x000fd40000000002 */
[----:B------:R-:W-:-:S05]  /*0210*/  FFMA R0, RZ, 3.6015625, R3 ;  /* 0x40668000ff007823 */ /* 0x000fca0000000003 */
[----:B------:R-:W-:-:S13]  /*0220*/  FSETP.GT.AND P0, PT, |R0|, 1.469367938527859385e-39, PT ;  /* 0x001000000000780b */ /* 0x000fda0003f04200 */
[----:B------:R-:W-:Y:S05]  /*0230*/  @P0 BRA P1, `(.L_x_20) ;  /* 0x0000000000100947 */ /* 0x000fea0000800000 */
[----:B------:R-:W-:-:S07]  /*0240*/  MOV R0, 0x260 ;  /* 0x0000026000007802 */ /* 0x000fce0000000f00 */
[----:B------:R-:W-:Y:S05]  /*0250*/  CALL.REL.NOINC `($__internal_0_$__cuda_sm20_div_rn_f64_full) ;  /* 0x0000001000147944 */ /* 0x000fea0003c00000 */
[----:B------:R-:W-:Y:S02]  /*0260*/  IMAD.MOV.U32 R2, RZ, RZ, R12 ;  /* 0x000000ffff027224 */ /* 0x000fe400078e000c */
[----:B------:R-:W-:-:S07]  /*0270*/  IMAD.MOV.U32 R3, RZ, RZ, R13 ;  /* 0x000000ffff037224 */ /* 0x000fce00078e000d */
.L_x_20:
[----:B------:R-:W0:Y:S01]  /*0280*/  F2F.F32.F64 R7, R2 ;  /* 0x0000000200077310 */ /* 0x000e220000301000 */
[----:B------:R-:W1:Y:S01]  /*0290*/  LDCU.64 UR6, c[0x0][0x358] ;  /* 0x00006b00ff0677ac */ /* 0x000e620008000a00 */
[C---:B0-----:R-:W-:Y:S01]  /*02a0*/  FMUL R0, R7.reuse, 0.63661974668502807617 ;  /* 0x3f22f98307007820 */ /* 0x041fe20000400000 */
[----:B------:R-:W-:-:S05]  /*02b0*/  FSETP.GE.AND P0, PT, |R7|, 105615, PT ;  /* 0x47ce47800700780b */ /* 0x000fca0003f06200 */
[----:B------:R-:W0:Y:S02]  /*02c0*/  F2I.NTZ R0, R0 ;  /* 0x0000000000007305 */ /* 0x000e240000203100 */
[----:B0-----:R-:W-:Y:S01]  /*02d0*/  I2FP.F32.S32 R12, R0 ;  /* 0x00000000000c7245 */ /* 0x001fe20000201400 */
[----:B------:R-:W-:-:S04]  /*02e0*/  IMAD.MOV.U32 R11, RZ, RZ, R0 ;  /* 0x000000ffff0b7224 */ /* 0x000fc800078e0000 */
[----:B------:R-:W-:-:S04]  /*02f0*/  FFMA R9, R12, -1.5707962512969970703, R7 ;  /* 0xbfc90fda0c097823 */ /* 0x000fc80000000007 */
[----:B------:R-:W-:-:S04]  /*0300*/  FFMA R9, R12, -7.5497894158615963534e-08, R9 ;  /* 0xb3a221680c097823 */ /* 0x000fc80000000009 */
[----:B------:R-:W-:-:S04]  /*0310*/  FFMA R12, R12, -5.3903029534742383927e-15, R9 ;  /* 0xa7c234c50c0c7823 */ /* 0x000fc80000000009 */
[----:B------:R-:W-:Y:S01]  /*0320*/  IMAD.MOV.U32 R4, RZ, RZ, R12 ;  /* 0x000000ffff047224 */ /* 0x000fe200078e000c */
[----:B-1----:R-:W-:Y:S06]  /*0330*/  @!P0 BRA `(.L_x_21) ;  /* 0x0000000000dc8947 */ /* 0x002fec0003800000 */
[----:B------:R-:W-:-:S13]  /*0340*/  FSETP.NEU.AND P0, PT, |R7|, +INF , PT ;  /* 0x7f8000000700780b */ /* 0x000fda0003f0d200 */
[----:B------:R-:W-:Y:S01]  /*0350*/  @!P0 FMUL R4, RZ, R7 ;  /* 0x00000007ff048220 */ /* 0x000fe20000400000 */
[----:B------:R-:W-:Y:S01]  /*0360*/  @!P0 MOV R0, RZ ;  /* 0x000000ff00008202 */ /* 0x000fe20000000f00 */
[----:B------:R-:W-:Y:S06]  /*0370*/  @!P0 BRA `(.L_x_21) ;  /* 0x0000000000cc8947 */ /* 0x000fec0003800000 */
[----:B------:R-:W-:Y:S01]  /*0380*/  IMAD.SHL.U32 R2, R7, 0x100, RZ ;  /* 0x0000010007027824 */ /* 0x000fe200078e00ff */
[----:B------:R-:W0:Y:S01]  /*0390*/  LDCU.64 UR8, c[0x4][0x40] ;  /* 0x01000800ff0877ac */ /* 0x000e220008000a00 */
[----:B------:R-:W-:Y:S02]  /*03a0*/  IMAD.MOV.U32 R6, RZ, RZ, RZ ;  /* 0x000000ffff067224 */ /* 0x000fe400078e00ff */
[----:B------:R-:W-:Y:S01]  /*03b0*/  IMAD.MOV.U32 R15, RZ, RZ, RZ ;  /* 0x000000ffff0f7224 */ /* 0x000fe200078e00ff */
[----:B------:R-:W-:Y:S01]  /*03c0*/  LOP3.LUT R17, R2, 0x80000000, RZ, 0xfc, !PT ;  /* 0x8000000002117812 */ /* 0x000fe200078efcff */
[----:B------:R-:W-:Y:S01]  /*03d0*/  IMAD.MOV.U32 R0, RZ, RZ, R1 ;  /* 0x000000ffff007224 */ /* 0x000fe200078e0001 */
[----:B------:R-:W-:-:S06]  /*03e0*/  UMOV UR4, URZ ;  /* 0x000000ff00047c82 */ /* 0x000fcc0008000000 */
.L_x_22:
[----:B0-----:R-:W-:Y:S02]  /*03f0*/  IMAD.U32 R8, RZ, RZ, UR8 ;  /* 0x00000008ff087e24 */ /* 0x001fe4000f8e00ff */
[----:B------:R-:W-:-:S05]  /*0400*/  IMAD.U32 R9, RZ, RZ, UR9 ;  /* 0x00000009ff097e24 */ /* 0x000fca000f8e00ff */
[----:B------:R-:W2:Y:S01]  /*0410*/  LDG.E.CONSTANT R2, desc[UR6][R8.64] ;  /* 0x0000000608027981 */ /* 0x000ea2000c1e9900 */
[----:B------:R-:W-:Y:S02]  /*0420*/  UIADD3 UR8, UP0, UPT, UR8, 0x4, URZ ;  /* 0x0000000408087890 */ /* 0x000fe4000ff1e0ff */
[----:B------:R-:W-:Y:S02]  /*0430*/  UIADD3 UR4, UPT, UPT, UR4, 0x1, URZ ;  /* 0x0000000104047890 */ /* 0x000fe4000fffe0ff */
[----:B------:R-:W-:Y:S02]  /*0440*/  UIADD3.X UR9, UPT, UPT, URZ, UR9, URZ, UP0, !UPT ;  /* 0x00000009ff097290 */ /* 0x000fe400087fe4ff */
[----:B------:R-:W-:Y:S01]  /*0450*/  UISETP.NE.AND UP0, UPT, UR4, 0x6, UPT ;  /* 0x000000060400788c */ /* 0x000fe2000bf05270 */
[----:B--2---:R-:W-:-:S03]  /*0460*/  IMAD.WIDE.U32 R2, R2, R17, RZ ;  /* 0x0000001102027225 */ /* 0x004fc600078e00ff */
[----:B------:R-:W-:-:S05]  /*0470*/  IADD3 R13, P0, PT, R2, R6, RZ ;  /* 0x00000006020d7210 */ /* 0x000fca0007f1e0ff */
[----:B------:R0:W-:Y:S01]  /*0480*/  STL [R0], R13 ;  /* 0x0000000d00007387 */ /* 0x0001e20000100800 */
[----:B------:R-:W-:Y:S01]  /*0490*/  IMAD.X R6, R3, 0x1, R15, P0 ;  /* 0x0000000103067824 */ /* 0x000fe200000e060f */
[----:B0-----:R-:W-:Y:S01]  /*04a0*/  IADD3 R0, PT, PT, R0, 0x4, RZ ;  /* 0x0000000400007810 */ /* 0x001fe20007ffe0ff */
[----:B------:R-:W-:Y:S06]  /*04b0*/  BRA.U UP0, `(.L_x_22) ;  /* 0xfffffffd00cc7547 */ /* 0x000fec000b83ffff */
[----:B------:R-:W-:Y:S01]  /*04c0*/  SHF.R.U32.HI R4, RZ, 0x17, R7 ;  /* 0x00000017ff047819 */ /* 0x000fe20000011607 */
[----:B------:R0:W-:Y:S03]  /*04d0*/  STL [R1+0x18], R6 ;  /* 0x0000180601007387 */ /* 0x0001e60000100800 */
[C---:B------:R-:W-:Y:S02]  /*04e0*/  LOP3.LUT R0, R4.reuse, 0xe0, RZ, 0xc0, !PT ;  /* 0x000000e004007812 */ /* 0x040fe400078ec0ff */
[----:B------:R-:W-:-:S03]  /*04f0*/  LOP3.LUT P0, RZ, R4, 0x1f, RZ, 0xc0, !PT ;  /* 0x0000001f04ff7812 */ /* 0x000fc6000780c0ff */
[----:B------:R-:W-:-:S05]  /*0500*/  VIADD R0, R0, 0xffffff80 ;  /* 0xffffff8000007836 */ /* 0x000fca0000000000 */
[----:B------:R-:W-:-:S05]  /*0510*/  SHF.R.U32.HI R0, RZ, 0x5, R0 ;  /* 0x00000005ff007819 */ /* 0x000fca0000011600 */
[----:B------:R-:W-:-:S05]  /*0520*/  IMAD R10, R0, -0x4, R1 ;  /* 0xfffffffc000a7824 */ /* 0x000fca00078e0201 */
[----:B------:R-:W2:Y:S04]  /*0530*/  LDL R0, [R10+0x18] ;  /* 0x000018000a007983 */ /* 0x000ea80000100800 */
[----:B------:R-:W2:Y:S04]  /*0540*/  LDL R3, [R10+0x14] ;  /* 0x000014000a037983 */ /* 0x000ea80000100800 */
[----:B------:R-:W3:Y:S01]  /*0550*/  @P0 LDL R2, [R10+0x10] ;  /* 0x000010000a020983 */ /* 0x000ee20000100800 */
[----:B------:R-:W-:Y:S01]  /*0560*/  LOP3.LUT R4, R4, 0x1f, RZ, 0xc0, !PT ;  /* 0x0000001f04047812 */ /* 0x000fe200078ec0ff */
[----:B------:R-:W-:Y:S01]  /*0570*/  UMOV UR4, 0x54442d19 ;  /* 0x54442d1900047882 */ /* 0x000fe20000000000 */
[----:B------:R-:W-:-:S02]  /*0580*/  UMOV UR5, 0x3bf921fb ;  /* 0x3bf921fb00057882 */ /* 0x000fc40000000000 */
[-C--:B--2---:R-:W-:Y:S02]  /*0590*/  @P0 SHF.L.W.U32.HI R0, R3, R4.reuse, R0 ;  /* 0x0000000403000219 */ /* 0x084fe40000010e00 */
[----:B---3--:R-:W-:Y:S02]  /*05a0*/  @P0 SHF.L.W.U32.HI R3, R2, R4, R3 ;  /* 0x0000000402030219 */ /* 0x008fe40000010e03 */
[----:B------:R-:W-:Y:S02]  /*05b0*/  ISETP.GE.AND P0, PT, R7, RZ, PT ;  /* 0x000000ff0700720c */ /* 0x000fe40003f06270 */
[C---:B------:R-:W-:Y:S01]  /*05c0*/  SHF.L.W.U32.HI R2, R3.reuse, 0x2, R0 ;  /* 0x0000000203027819 */ /* 0x040fe20000010e00 */
[----:B------:R-:W-:-:S03]  /*05d0*/  IMAD.SHL.U32 R3, R3, 0x4, RZ ;  /* 0x0000000403037824 */ /* 0x000fc600078e00ff */
[----:B------:R-:W-:-:S04]  /*05e0*/  SHF.R.S32.HI R4, RZ, 0x1f, R2 ;  /* 0x0000001fff047819 */ /* 0x000fc80000011402 */
[C---:B------:R-:W-:Y:S02]  /*05f0*/  LOP3.LUT R8, R4.reuse, R3, RZ, 0x3c, !PT ;  /* 0x0000000304087212 */ /* 0x040fe400078e3cff */
[----:B------:R-:W-:Y:S02]  /*0600*/  LOP3.LUT R9, R4, R2, RZ, 0x3c, !PT ;  /* 0x0000000204097212 */ /* 0x000fe400078e3cff */
[----:B------:R-:W-:Y:S02]  /*0610*/  SHF.R.U32.HI R3, RZ, 0x1e, R0 ;  /* 0x0000001eff037819 */ /* 0x000fe40000011600 */
[C---:B------:R-:W-:Y:S02]  /*0620*/  LOP3.LUT R4, R2.reuse, R7, RZ, 0x3c, !PT ;  /* 0x0000000702047212 */ /* 0x040fe400078e3cff */
[----:B------:R-:W1:Y:S01]  /*0630*/  I2F.F64.S64 R8, R8 ;  /* 0x0000000800087312 */ /* 0x000e620000301c00 */
[----:B------:R-:W-:Y:S02]  /*0640*/  LEA.HI R0, R2, R3, RZ, 0x1 ;  /* 0x0000000302007211 */ /* 0x000fe400078f08ff */
[----:B------:R-:W-:-:S03]  /*0650*/  ISETP.GE.AND P1, PT, R4, RZ, PT ;  /* 0x000000ff0400720c */ /* 0x000fc60003f26270 */
[----:B------:R-:W-:-:S04]  /*0660*/  IMAD.MOV R2, RZ, RZ, -R0 ;  /* 0x000000ffff027224 */ /* 0x000fc800078e0a00 */
[----:B------:R-:W-:Y:S01]  /*0670*/  @!P0 IMAD.MOV.U32 R0, RZ, RZ, R2 ;  /* 0x000000ffff008224 */ /* 0x000fe200078e0002 */
[----:B-1----:R-:W-:-:S10]  /*0680*/  DMUL R14, R8, UR4 ;  /* 0x00000004080e7c28 */ /* 0x002fd40008000000 */
[----:B------:R-:W1:Y:S02]  /*0690*/  F2F.F32.F64 R14, R14 ;  /* 0x0000000e000e7310 */ /* 0x000e640000301000 */
[----:B01----:R-:W-:-:S07]  /*06a0*/  FSEL R4, -R14, R14, !P1 ;  /* 0x0000000e0e047208 */ /* 0x003fce0004800100 */
.L_x_21:
[----:B------:R-:W-:Y:S02]  /*06b0*/  IMAD.MOV.U32 R13, RZ, RZ, 0x37cbac00 ;  /* 0x37cbac00ff0d7424 */ /* 0x000fe400078e00ff */
[----:B------:R-:W-:Y:S01]  /*06c0*/  FMUL R2, R4, R4 ;  /* 0x0000000404027220 */ /* 0x000fe20000400000 */
[C---:B------:R-:W-:Y:S01]  /*06d0*/  LOP3.LUT R6, R0.reuse, 0x1, RZ, 0xc0, !PT ;  /* 0x0000000100067812 */ /* 0x040fe200078ec0ff */
[----:B------:R-:W-:Y:S02]  /*06e0*/  VIADD R0, R0, 0x1 ;  /* 0x0000000100007836 */ /* 0x000fe40000000000 */
[----:B------:R-:W-:Y:S01]  /*06f0*/  FFMA R3, R2, R13, -0.0013887860113754868507 ;  /* 0xbab607ed02037423 */ /* 0x000fe2000000000d */
[----:B------:R-:W-:Y:S01]  /*0700*/  IMAD.MOV.U32 R9, RZ, RZ, 0x3c0885e4 ;  /* 0x3c0885e4ff097424 */ /* 0x000fe200078e00ff */
[----:B------:R-:W-:Y:S02]  /*0710*/  ISETP.NE.U32.AND P0, PT, R6, 0x1, PT ;  /* 0x000000010600780c */ /* 0x000fe40003f05070 */
[----:B------:R-:W-:-:S02]  /*0720*/  MOV R6, 0x3e2aaaa8 ;  /* 0x3e2aaaa800067802 */ /* 0x000fc40000000f00 */
[----:B------:R-:W-:Y:S02]  /*0730*/  LOP3.LUT P1, RZ, R0, 0x2, RZ, 0xc0, !PT ;  /* 0x0000000200ff7812 */ /* 0x000fe4000782c0ff */
[----:B------:R-:W-:Y:S02]  /*0740*/  FSEL R3, R3, -0.00019574658654164522886, P0 ;  /* 0xb94d415303037808 */ /* 0x000fe40000000000 */
[----:B------:R-:W-:Y:S02]  /*0750*/  FSEL R9, R9, 0.041666727513074874878, !P0 ;  /* 0x3d2aaabb09097808 */ /* 0x000fe40004000000 */
[----:B------:R-:W-:Y:S02]  /*0760*/  FSEL R0, R4, 1, !P0 ;  /* 0x3f80000004007808 */ /* 0x000fe40004000000 */
[----:B------:R-:W-:Y:S01]  /*0770*/  FSEL R4, -R6, -0.4999999701976776123, !P0 ;  /* 0xbeffffff06047808 */ /* 0x000fe20004000100 */
[C---:B------:R-:W-:Y:S01]  /*0780*/  FFMA R9, R2.reuse, R3, R9 ;  /* 0x0000000302097223 */ /* 0x040fe20000000009 */
[----:B------:R-:W-:Y:S01]  /*0790*/  FSETP.GE.AND P0, PT, |R7|, 105615, PT ;  /* 0x47ce47800700780b */ /* 0x000fe20003f06200 */
[----:B------:R-:W-:-:S02]  /*07a0*/  FFMA R3, R2, R0, RZ ;  /* 0x0000000002037223 */ /* 0x000fc400000000ff */
[----:B------:R-:W-:-:S04]  /*07b0*/  FFMA R4, R2, R9, R4 ;  /* 0x0000000902047223 */ /* 0x000fc80000000004 */
[----:B------:R-:W-:-:S04]  /*07c0*/  FFMA R10, R3, R4, R0 ;  /* 0x00000004030a7223 */ /* 0x000fc80000000000 */
[----:B------:R-:W-:Y:S02]  /*07d0*/  @P1 FADD R10, RZ, -R10 ;  /* 0x8000000aff0a1221 */ /* 0x000fe40000000000 */
[----:B------:R-:W-:Y:S05]  /*07e0*/  @!P0 BRA `(.L_x_23) ;  /* 0x0000000000dc8947 */ /* 0x000fea0003800000 */
[----:B------:R-:W-:-:S13]  /*07f0*/  FSETP.NEU.AND P0, PT, |R7|, +INF , PT ;  /* 0x7f8000000700780b */ /* 0x000fda0003f0d200 */
[----:B------:R-:W-:Y:S01]  /*0800*/  @!P0 FMUL R12, RZ, R7 ;  /* 0x00000007ff0c8220 */ /* 0x000fe20000400000 */
[----:B------:R-:W-:Y:S01]  /*0810*/  @!P0 IMAD.MOV.U32 R11, RZ, RZ, RZ ;  /* 0x000000ffff0b8224 */ /* 0x000fe200078e00ff */
        /* <DEDUP_REMOVED lines=8> */
.L_x_24:
        /* <DEDUP_REMOVED lines=8> */
[----:B------:R-:W-:-:S04]  /*0920*/  IADD3 R11, P0, PT, R2, R6, RZ ;  /* 0x00000006020b7210 */ /* 0x000fc80007f1e0ff */
[----:B------:R-:W-:Y:S01]  /*0930*/  IADD3.X R6, PT, PT, R3, R15, RZ, P0, !PT ;  /* 0x0000000f03067210 */ /* 0x000fe200007fe4ff */
[----:B------:R0:W-:Y:S02]  /*0940*/  STL [R0], R11 ;  /* 0x0000000b00007387 */ /* 0x0001e40000100800 */
[----:B0-----:R-:W-:Y:S01]  /*0950*/  VIADD R0, R0, 0x4 ;  /* 0x0000000400007836 */ /* 0x001fe20000000000 */
        /* <DEDUP_REMOVED lines=13> */
[----:B------:R-:W-:Y:S01]  /*0a30*/  UMOV UR5, 0x3bf921fb ;  /* 0x3bf921fb00057882 */ /* 0x000fe20000000000 */
[----:B------:R-:W-:-:S02]  /*0a40*/  ISETP.GE.AND P1, PT, R7, RZ, PT ;  /* 0x000000ff0700720c */ /* 0x000fc40003f26270 */
[-C--:B--2---:R-:W-:Y:S02]  /*0a50*/  @P0 SHF.L.W.U32.HI R0, R3, R4.reuse, R0 ;  /* 0x0000000403000219 */ /* 0x084fe40000010e00 */
[----:B---3--:R-:W-:Y:S02]  /*0a60*/  @P0 SHF.L.W.U32.HI R3, R2, R4, R3 ;  /* 0x0000000402030219 */ /* 0x008fe40000010e03 */
[--C-:B------:R-:W-:Y:S02]  /*0a70*/  SHF.R.U32.HI R11, RZ, 0x1e, R0.reuse ;  /* 0x0000001eff0b7819 */ /* 0x100fe40000011600 */
[C---:B------:R-:W-:Y:S01]  /*0a80*/  SHF.L.W.U32.HI R2, R3.reuse, 0x2, R0 ;  /* 0x0000000203027819 */ /* 0x040fe20000010e00 */
[----:B------:R-:W-:-:S03]  /*0a90*/  IMAD.SHL.U32 R3, R3, 0x4, RZ ;  /* 0x0000000403037824 */ /* 0x000fc600078e00ff */
[----:B------:R-:W-:Y:S02]  /*0aa0*/  SHF.R.S32.HI R4, RZ, 0x1f, R2 ;  /* 0x0000001fff047819 */ /* 0x000fe40000011402 */
[----:B------:R-:W-:Y:S02]  /*0ab0*/  LEA.HI R11, R2, R11, RZ, 0x1 ;  /* 0x0000000b020b7211 */ /* 0x000fe400078f08ff */
[C---:B------:R-:W-:Y:S02]  /*0ac0*/  LOP3.LUT R8, R4.reuse, R3, RZ, 0x3c, !PT ;  /* 0x0000000304087212 */ /* 0x040fe400078e3cff */
[----:B------:R-:W-:Y:S01]  /*0ad0*/  LOP3.LUT R9, R4, R2, RZ, 0x3c, !PT ;  /* 0x0000000204097212 */ /* 0x000fe200078e3cff */
[----:B------:R-:W-:Y:S01]  /*0ae0*/  IMAD.MOV R0, RZ, RZ, -R11 ;  /* 0x000000ffff007224 */ /* 0x000fe200078e0a0b */
[----:B------:R-:W-:-:S03]  /*0af0*/  LOP3.LUT R7, R2, R7, RZ, 0x3c, !PT ;  /* 0x0000000702077212 */ /* 0x000fc600078e3cff */
[----:B------:R-:W-:Y:S01]  /*0b00*/  @!P1 IMAD.MOV.U32 R11, RZ, RZ, R0 ;  /* 0x000000ffff0b9224 */ /* 0x000fe200078e0000 */
[----:B------:R-:W1:Y:S01]  /*0b10*/  I2F.F64.S64 R8, R8 ;  /* 0x0000000800087312 */ /* 0x000e620000301c00 */
[----:B------:R-:W-:Y:S01]  /*0b20*/  ISETP.GE.AND P0, PT, R7, RZ, PT ;  /* 0x000000ff0700720c */ /* 0x000fe20003f06270 */
[----:B-1----:R-:W-:-:S10]  /*0b30*/  DMUL R14, R8, UR4 ;  /* 0x00000004080e7c28 */ /* 0x002fd40008000000 */
[----:B------:R-:W1:Y:S02]  /*0b40*/  F2F.F32.F64 R14, R14 ;  /* 0x0000000e000e7310 */ /* 0x000e640000301000 */
[----:B01----:R-:W-:-:S07]  /*0b50*/  FSEL R12, -R14, R14, !P0 ;  /* 0x0000000e0e0c7208 */ /* 0x003fce0004000100 */
.L_x_23:
[----:B------:R-:W0:Y:S02]  /*0b60*/  LDC.64 R6, c[0x0][0x380] ;  /* 0x0000e000ff067b82 */ /* 0x000e240000000a00 */
[----:B0-----:R-:W-:-:S06]  /*0b70*/  IMAD.WIDE R6, R5, 0x4, R6 ;  /* 0x0000000405067825 */ /* 0x001fcc00078e0206 */
[----:B------:R-:W2:Y:S01]  /*0b80*/  LDG.E R6, desc[UR6][R6.64] ;  /* 0x0000000606067981 */ /* 0x000ea2000c1e1900 */
[C---:B------:R-:W-:Y:S01]  /*0b90*/  LOP3.LUT R0, R11.reuse, 0x1, RZ, 0xc0, !PT ;  /* 0x000000010b007812 */ /* 0x040fe200078ec0ff */
[----:B------:R-:W-:Y:S01]  /*0ba0*/  FMUL R8, R12, R12 ;  /* 0x0000000c0c087220 */ /* 0x000fe20000400000 */
[----:B------:R-:W-:Y:S01]  /*0bb0*/  IMAD.MOV.U32 R9, RZ, RZ, 0x3d2aaabb ;  /* 0x3d2aaabbff097424 */ /* 0x000fe200078e00ff */
[----:B------:R-:W-:Y:S01]  /*0bc0*/  MOV R3, 0x42c80000 ;  /* 0x42c8000000037802 */ /* 0x000fe20000000f00 */
[----:B------:R-:W-:Y:S01]  /*0bd0*/  IMAD.MOV.U32 R14, RZ, RZ, 0x3c23d70a ;  /* 0x3c23d70aff0e7424 */ /* 0x000fe200078e00ff */
[----:B------:R-:W-:Y:S01]  /*0be0*/  ISETP.NE.U32.AND P0, PT, R0, 0x1, PT ;  /* 0x000000010000780c */ /* 0x000fe20003f05070 */
[----:B------:R-:W-:Y:S01]  /*0bf0*/  FFMA R13, R8, R13, -0.0013887860113754868507 ;  /* 0xbab607ed080d7423 */ /* 0x000fe2000000000d */
[----:B------:R-:W-:Y:S01]  /*0c00*/  LOP3.LUT P1, RZ, R11, 0x2, RZ, 0xc0, !PT ;  /* 0x000000020bff7812 */ /* 0x000fe2000782c0ff */
[----:B------:R-:W-:Y:S01]  /*0c10*/  FFMA R2, R14, -R3, 1 ;  /* 0x3f8000000e027423 */ /* 0x000fe20000000803 */
[----:B------:R-:W-:Y:S01]  /*0c20*/  FSEL R9, R9, 0.0083327032625675201416, !P0 ;  /* 0x3c0885e409097808 */ /* 0x000fe20004000000 */
[----:B------:R-:W-:Y:S01]  /*0c30*/  BSSY.RECONVERGENT B0, `(.L_x_25) ;  /* 0x000001e000007945 */ /* 0x000fe20003800200 */
[----:B------:R-:W-:Y:S01]  /*0c40*/  FSEL R13, R13, -0.00019574658654164522886, !P0 ;  /* 0xb94d41530d0d7808 */ /* 0x000fe20004000000 */
[----:B------:R-:W-:-:S04]  /*0c50*/  FFMA R11, R2, R14, 0.0099999997764825820923 ;  /* 0x3c23d70a020b7423 */ /* 0x000fc8000000000e */
[----:B------:R-:W-:Y:S01]  /*0c60*/  FFMA R9, R8, R13, R9 ;  /* 0x0000000d08097223 */ /* 0x000fe20000000009 */
[----:B------:R-:W-:-:S05]  /*0c70*/  IMAD.MOV.U32 R13, RZ, RZ, 0x3effffff ;  /* 0x3effffffff0d7424 */ /* 0x000fca00078e00ff */
[----:B------:R-:W-:-:S05]  /*0c80*/  FSEL R13, -R13, -0.16666662693023681641, !P0 ;  /* 0xbe2aaaa80d0d7808 */ /* 0x000fca0004000100 */
[----:B------:R-:W-:Y:S01]  /*0c90*/  FFMA R13, R8, R9, R13 ;  /* 0x00000009080d7223 */ /* 0x000fe2000000000d */
[C---:B--2---:R-:W-:Y:S02]  /*0ca0*/  PRMT R0, R6.reuse, 0x7771, RZ ;  /* 0x0000777106007816 */ /* 0x044fe400000000ff */
[C---:B------:R-:W-:Y:S02]  /*0cb0*/  PRMT R4, R6.reuse, 0x7770, RZ ;  /* 0x0000777006047816 */ /* 0x040fe400000000ff */
[----:B------:R-:W-:Y:S02]  /*0cc0*/  I2FP.F32.U32 R0, R0 ;  /* 0x0000000000007245 */ /* 0x000fe40000201000 */
[----:B------:R-:W-:Y:S02]  /*0cd0*/  PRMT R6, R6, 0x7772, RZ ;  /* 0x0000777206067816 */ /* 0x000fe400000000ff */
[----:B------:R-:W-:Y:S01]  /*0ce0*/  I2FP.F32.U32 R4, R4 ;  /* 0x0000000400047245 */ /* 0x000fe20000201000 */
[----:B------:R-:W-:Y:S01]  /*0cf0*/  FMUL R7, R0, 59 ;  /* 0x426c000000077820 */ /* 0x000fe20000400000 */
[----:B------:R-:W-:-:S02]  /*0d00*/  I2FP.F32.U32 R6, R6 ;  /* 0x0000000600067245 */ /* 0x000fc40000201000 */
[----:B------:R-:W-:Y:S01]  /*0d10*/  FSEL R0, R12, 1, P0 ;  /* 0x3f8000000c007808 */ /* 0x000fe20000000000 */
[----:B------:R-:W-:-:S04]  /*0d20*/  FFMA R15, R4, 70, -R7 ;  /* 0x428c0000040f7823 */ /* 0x000fc80000000807 */
[----:B------:R-:W-:Y:S01]  /*0d30*/  FFMA R2, R6, -11, R15 ;  /* 0xc130000006027823 */ /* 0x000fe2000000000f */
[----:B------:R-:W-:-:S03]  /*0d40*/  FFMA R9, R8, R0, RZ ;  /* 0x0000000008097223 */ /* 0x000fc600000000ff */
[----:B------:R-:W0:Y:S01]  /*0d50*/  FCHK P0, R2, 100 ;  /* 0x42c8000002007902 */ /* 0x000e220000000000 */
[----:B------:R-:W-:Y:S01]  /*0d60*/  FFMA R8, R2, R11, RZ ;  /* 0x0000000b02087223 */ /* 0x000fe200000000ff */
[----:B------:R-:W-:-:S03]  /*0d70*/  FFMA R0, R9, R13, R0 ;  /* 0x0000000d09007223 */ /* 0x000fc60000000000 */
[----:B------:R-:W-:Y:S01]  /*0d80*/  FFMA R9, R8, -100, R2 ;  /* 0xc2c8000008097823 */ /* 0x000fe20000000002 */
[----:B------:R-:W-:-:S03]  /*0d90*/  @P1 FADD R0, RZ, -R0 ;  /* 0x80000000ff001221 */ /* 0x000fc60000000000 */
[----:B------:R-:W-:Y:S01]  /*0da0*/  FFMA R8, R11, R9, R8 ;  /* 0x000000090b087223 */ /* 0x000fe20000000008 */
[----:B------:R-:W-:Y:S01]  /*0db0*/  FMUL R9, R10, 256 ;  /* 0x438000000a097820 */ /* 0x000fe20000400000 */
[----:B------:R-:W-:Y:S01]  /*0dc0*/  FMUL R11, R0, 256 ;  /* 0x43800000000b7820 */ /* 0x000fe20000400000 */
[----:B0-----:R-:W-:Y:S06]  /*0dd0*/  @!P0 BRA `(.L_x_26) ;  /* 0x00000000000c8947 */ /* 0x001fec0003800000 */
[----:B------:R-:W-:-:S07]  /*0de0*/  MOV R12, 0xe00 ;  /* 0x00000e00000c7802 */ /* 0x000fce0000000f00 */
[----:B------:R-:W-:Y:S05]  /*0df0*/  CALL.REL.NOINC `($__internal_1_$__cuda_sm3x_div_rn_noftz_f32_slowpath) ;  /* 0x0000000800607944 */ /* 0x000fea0003c00000 */
[----:B------:R-:W-:-:S07]  /*0e00*/  IMAD.MOV.U32 R8, RZ, RZ, R0 ;  /* 0x000000ffff087224 */ /* 0x000fce00078e0000 */
.L_x_26:
[----:B------:R-:W-:Y:S05]  /*0e10*/  BSYNC.RECONVERGENT B0 ;  /* 0x0000000000007941 */ /* 0x000fea0003800200 */
.L_x_25:
[----:B------:R-:W-:Y:S01]  /*0e20*/  FFMA R13, R4, -30, -R7 ;  /* 0xc1f00000040d7823 */ /* 0x000fe20000000807 */
[----:B------:R-:W-:Y:S01]  /*0e30*/  IMAD.MOV.U32 R0, RZ, RZ, 0x3c23d70a ;  /* 0x3c23d70aff007424 */ /* 0x000fe200078e00ff */
[----:B------:R-:W-:Y:S02]  /*0e40*/  BSSY.RECONVERGENT B0, `(.L_x_27) ;  /* 0x000000c000007945 */ /* 0x000fe40003800200 */
[----:B------:R-:W-:Y:S01]  /*0e50*/  FFMA R2, R6, 89, R13 ;  /* 0x42b2000006027823 */ /* 0x000fe2000000000d */
[----:B------:R-:W-:-:S03]  /*0e60*/  FFMA R15, R0, -R3, 1 ;  /* 0x3f800000000f7423 */ /* 0x000fc60000000803 */
[----:B------:R-:W0:Y:S01]  /*0e70*/  FCHK P0, R2, 100 ;  /* 0x42c8000002007902 */ /* 0x000e220000000000 */
[----:B------:R-:W-:-:S04]  /*0e80*/  FFMA R0, R15, R0, 0.0099999997764825820923 ;  /* 0x3c23d70a0f007423 */ /* 0x000fc80000000000 */
[----:B------:R-:W-:-:S04]  /*0e90*/  FFMA R13, R0, R2, RZ ;  /* 0x00000002000d7223 */ /* 0x000fc800000000ff */
[----:B------:R-:W-:-:S04]  /*0ea0*/  FFMA R10, R13, -100, R2 ;  /* 0xc2c800000d0a7823 */ /* 0x000fc80000000002 */
[----:B------:R-:W-:Y:S01]  /*0eb0*/  FFMA R10, R0, R10, R13 ;  /* 0x0000000a000a7223 */ /* 0x000fe2000000000d */
[----:B0-----:R-:W-:Y:S06]  /*0ec0*/  @!P0 BRA `(.L_x_28) ;  /* 0x00000000000c8947 */ /* 0x001fec0003800000 */
[----:B------:R-:W-:-:S07]  /*0ed0*/  MOV R12, 0xef0 ;  /* 0x00000ef0000c7802 */ /* 0x000fce0000000f00 */
[----:B------:R-:W-:Y:S05]  /*0ee0*/  CALL.REL.NOINC `($__internal_1_$__cuda_sm3x_div_rn_noftz_f32_slowpath) ;  /* 0x0000000800247944 */ /* 0x000fea0003c00000 */
[----:B------:R-:W-:-:S07]  /*0ef0*/  IMAD.MOV.U32 R10, RZ, RZ, R0 ;  /* 0x000000ffff0a7224 */ /* 0x000fce00078e0000 */
.L_x_28:
[----:B------:R-:W-:Y:S05]  /*0f00*/  BSYNC.RECONVERGENT B0 ;  /* 0x0000000000007941 */ /* 0x000fea0003800200 */
.L_x_27:
[----:B------:R-:W-:Y:S01]  /*0f10*/  FFMA R7, R4, 30, R7 ;  /* 0x41f0000004077823 */ /* 0x000fe20000000007 */
        /* <DEDUP_REMOVED lines=13> */
.L_x_30:
[----:B------:R-:W-:Y:S05]  /*0ff0*/  BSYNC.RECONVERGENT B0 ;  /* 0x0000000000007941 */ /* 0x000fea0003800200 */
.L_x_29:
[C---:B------:R-:W-:Y:S01]  /*1000*/  FMUL R0, R11.reuse, R8 ;  /* 0x000000080b007220 */ /* 0x040fe20000400000 */
[-C--:B------:R-:W-:Y:S01]  /*1010*/  FMUL R11, R11, R10.reuse ;  /* 0x0000000a0b0b7220 */ /* 0x080fe20000400000 */
[----:B------:R-:W-:Y:S01]  /*1020*/  IMAD.MOV.U32 R2, RZ, RZ, 0x3c23d70a ;  /* 0x3c23d70aff027424 */ /* 0x000fe200078e00ff */
[----:B------:R-:W-:Y:S01]  /*1030*/  BSSY.RECONVERGENT B0, `(.L_x_31) ;  /* 0x0000012000007945 */ /* 0x000fe20003800200 */
[C---:B------:R-:W-:Y:S01]  /*1040*/  FFMA R0, R9.reuse, R10, -R0 ;  /* 0x0000000a09007223 */ /* 0x040fe20000000800 */
[----:B------:R-:W-:Y:S01]  /*1050*/  FFMA R9, R9, R8, R11 ;  /* 0x0000000809097223 */ /* 0x000fe2000000000b */
[----:B------:R-:W-:Y:S02]  /*1060*/  FFMA R11, R2, -R3, 1 ;  /* 0x3f800000020b7423 */ /* 0x000fe40000000803 */
[----:B------:R-:W-:Y:S01]  /*1070*/  FMUL R7, R0, 0.00390625 ;  /* 0x3b80000000077820 */ /* 0x000fe20000400000 */
[----:B------:R-:W-:-:S03]  /*1080*/  FMUL R9, R9, 0.00390625 ;  /* 0x3b80000009097820 */ /* 0x000fc60000400000 */
[----:B------:R-:W-:-:S04]  /*1090*/  FMUL R0, R7, -19 ;  /* 0xc198000007007820 */ /* 0x000fc80000400000 */
[----:B------:R-:W-:Y:S01]  /*10a0*/  FFMA R6, R9, -51, R0 ;  /* 0xc24c000009067823 */ /* 0x000fe20000000000 */
[----:B------:R-:W-:-:S03]  /*10b0*/  FFMA R0, R11, R2, 0.0099999997764825820923 ;  /* 0x3c23d70a0b007423 */ /* 0x000fc60000000002 */
[----:B------:R-:W0:Y:S01]  /*10c0*/  FCHK P0, R6, 100 ;  /* 0x42c8000006007902 */ /* 0x000e220000000000 */
[----:B------:R-:W-:-:S04]  /*10d0*/  FFMA R11, R0, R6, RZ ;  /* 0x00000006000b7223 */ /* 0x000fc800000000ff */
[----:B------:R-:W-:-:S04]  /*10e0*/  FFMA R2, R11, -100, R6 ;  /* 0xc2c800000b027823 */ /* 0x000fc80000000006 */
[----:B------:R-:W-:Y:S01]  /*10f0*/  FFMA R11, R0, R2, R11 ;  /* 0x00000002000b7223 */ /* 0x000fe2000000000b */
[----:B0-----:R-:W-:Y:S06]  /*1100*/  @!P0 BRA `(.L_x_32) ;  /* 0x0000000000108947 */ /* 0x001fec0003800000 */
[----:B------:R-:W-:Y:S02]  /*1110*/  MOV R2, R6 ;  /* 0x0000000600027202 */ /* 0x000fe40000000f00 */
[----:B------:R-:W-:-:S07]  /*1120*/  MOV R12, 0x1140 ;  /* 0x00001140000c7802 */ /* 0x000fce0000000f00 */
[----:B------:R-:W-:Y:S05]  /*1130*/  CALL.REL.NOINC `($__internal_1_$__cuda_sm3x_div_rn_noftz_f32_slowpath) ;  /* 0x0000000400907944 */ /* 0x000fea0003c00000 */
[----:B------:R-:W-:-:S07]  /*1140*/  IMAD.MOV.U32 R11, RZ, RZ, R0 ;  /* 0x000000ffff0b7224 */ /* 0x000fce00078e0000 */
.L_x_32:
[----:B------:R-:W-:Y:S05]  /*1150*/  BSYNC.RECONVERGENT B0 ;  /* 0x0000000000007941 */ /* 0x000fea0003800200 */
.L_x_31:
[C-C-:B------:R-:W-:Y:S01]  /*1160*/  FADD R0, R9.reuse, R4.reuse ;  /* 0x0000000409007221 */ /* 0x140fe20000000000 */
[----:B------:R-:W-:Y:S01]  /*1170*/  FSETP.GEU.AND P0, PT, R9, -R4, PT ;  /* 0x800000040900720b */ /* 0x000fe20003f0e000 */
[----:B------:R-:W-:-:S03]  /*1180*/  FADD R6, R7, R4 ;  /* 0x0000000407067221 */ /* 0x000fc60000000000 */
[----:B------:R-:W-:Y:S01]  /*1190*/  FSEL R2, R0, RZ, P0 ;  /* 0x000000ff00027208 */ /* 0x000fe20000000000 */
[----:B------:R-:W-:Y:S01]  /*11a0*/  FADD R0, R11, R4 ;  /* 0x000000040b007221 */ /* 0x000fe20000000000 */
[----:B------:R-:W-:Y:S02]  /*11b0*/  FSETP.GEU.AND P0, PT, R4, -R11, PT ;  /* 0x8000000b0400720b */ /* 0x000fe40003f0e000 */
[----:B------:R-:W-:Y:S02]  /*11c0*/  FMNMX.NAN R8, R2, 255, PT ;  /* 0x437f000002087809 */ /* 0x000fe40003820000 */
[----:B------:R-:W0:Y:S01]  /*11d0*/  LDC.64 R2, c[0x0][0x388] ;  /* 0x0000e200ff027b82 */ /* 0x000e220000000a00 */
[----:B------:R-:W-:Y:S02]  /*11e0*/  FSEL R0, R0, RZ, P0 ;  /* 0x000000ff00007208 */ /* 0x000fe40000000000 */
[----:B------:R-:W-:Y:S01]  /*11f0*/  FSETP.GEU.AND P0, PT, R7, -R4, PT ;  /* 0x800000040700720b */ /* 0x000fe20003f0e000 */
[----:B------:R-:W-:Y:S01]  /*1200*/  F2I.U32.TRUNC.NTZ R8, R8 ;  /* 0x0000000800087305 */ /* 0x000fe2000020f000 */
[----:B------:R-:W-:-:S02]  /*1210*/  FMNMX.NAN R0, R0, 255, PT ;  /* 0x437f000000007809 */ /* 0x000fc40003820000 */
[----:B------:R-:W-:-:S04]  /*1220*/  FSEL R6, R6, RZ, P0 ;  /* 0x000000ff06067208 */ /* 0x000fc80000000000 */
[----:B------:R-:W-:Y:S01]  /*1230*/  FMNMX.NAN R6, R6, 255, PT ;  /* 0x437f000006067809 */ /* 0x000fe20003820000 */
[----:B------:R-:W1:Y:S08]  /*1240*/  F2I.U32.TRUNC.NTZ R7, R0 ;  /* 0x0000000000077305 */ /* 0x000e70000020f000 */
[----:B------:R-:W2:Y:S01]  /*1250*/  F2I.U32.TRUNC.NTZ R9, R6 ;  /* 0x0000000600097305 */ /* 0x000ea2000020f000 */
[----:B0-----:R-:W-:Y:S01]  /*1260*/  IMAD.WIDE R2, R5, 0x4, R2 ;  /* 0x0000000405027825 */ /* 0x001fe200078e0202 */
[----:B-1----:R-:W-:-:S05]  /*1270*/  PRMT R7, R7, 0x7604, R8 ;  /* 0x0000760407077816 */ /* 0x002fca0000000008 */
[----:B------:R-:W-:Y:S04]  /*1280*/  STG.E.U16 desc[UR6][R2.64], R7 ;  /* 0x0000000702007986 */ /* 0x000fe8000c101506 */
[----:B--2---:R-:W-:Y:S01]  /*1290*/  STG.E.U8 desc[UR6][R2.64+0x2], R9 ;  /* 0x0000020902007986 */ /* 0x004fe2000c101106 */
[----:B------:R-:W-:Y:S05]  /*12a0*/  EXIT ;  /* 0x000000000000794d */ /* 0x000fea0003800000 */
        .weak           $__internal_0_$__cuda_sm20_div_rn_f64_full
        .type           $__internal_0_$__cuda_sm20_div_rn_f64_full,@function
        .size           $__internal_0_$__cuda_sm20_div_rn_f64_full,($__internal_1_$__cuda_sm3x_div_rn_noftz_f32_slowpath - $__internal_0_$__cuda_sm20_div_rn_f64_full)
$__internal_0_$__cuda_sm20_div_rn_f64_full:
[----:B------:R-:W-:Y:S01]  /*12b0*/  IMAD.MOV.U32 R3, RZ, RZ, 0x3ff68000 ;  /* 0x3ff68000ff037424 */ /* 0x000fe200078e00ff */
[C---:B------:R-:W-:Y:S01]  /*12c0*/  FSETP.GEU.AND P1, PT, |R7|.reuse, 1.469367938527859385e-39, PT ;  /* 0x001000000700780b */ /* 0x040fe20003f2e200 */
[----:B------:R-:W-:Y:S01]  /*12d0*/  IMAD.MOV.U32 R2, RZ, RZ, 0x0 ;  /* 0x00000000ff027424 */ /* 0x000fe200078e00ff */
[----:B------:R-:W-:Y:S01]  /*12e0*/  LOP3.LUT R4, R7, 0x7ff00000, RZ, 0xc0, !PT ;  /* 0x7ff0000007047812 */ /* 0x000fe200078ec0ff */
[----:B------:R-:W0:Y:S01]  /*12f0*/  MUFU.RCP64H R9, R3 ;  /* 0x0000000300097308 */ /* 0x000e220000001800 */
[----:B------:R-:W-:Y:S02]  /*1300*/  IMAD.MOV.U32 R8, RZ, RZ, 0x1 ;  /* 0x00000001ff087424 */ /* 0x000fe400078e00ff */
[----:B------:R-:W-:Y:S01]  /*1310*/  IMAD.MOV.U32 R13, RZ, RZ, 0x1ca00000 ;  /* 0x1ca00000ff0d7424 */ /* 0x000fe200078e00ff */
[----:B------:R-:W-:Y:S01]  /*1320*/  ISETP.GE.U32.AND P0, PT, R4, 0x40600000, PT ;  /* 0x406000000400780c */ /* 0x000fe20003f06070 */
[----:B------:R-:W-:Y:S01]  /*1330*/  IMAD.MOV.U32 R19, RZ, RZ, 0x40600000 ;  /* 0x40600000ff137424 */ /* 0x000fe200078e00ff */
[----:B------:R-:W-:-:S02]  /*1340*/  MOV R18, R4 ;  /* 0x0000000400127202 */ /* 0x000fc40000000f00 */
[----:B------:R-:W-:Y:S01]  /*1350*/  SEL R13, R13, 0x63400000, !P0 ;  /* 0x634000000d0d7807 */ /* 0x000fe20004000000 */
[----:B------:R-:W-:Y:S01]  /*1360*/  VIADD R20, R19, 0xffffffff ;  /* 0xffffffff13147836 */ /* 0x000fe20000000000 */
[----:B0-----:R-:W-:-:S08]  /*1370*/  DFMA R10, R8, -R2, 1 ;  /* 0x3ff00000080a742b */ /* 0x001fd00000000802 */
[----:B------:R-:W-:-:S08]  /*1380*/  DFMA R10, R10, R10, R10 ;  /* 0x0000000a0a0a722b */ /* 0x000fd0000000000a */
[----:B------:R-:W-:Y:S01]  /*1390*/  DFMA R14, R8, R10, R8 ;  /* 0x0000000a080e722b */ /* 0x000fe20000000008 */
[C-C-:B------:R-:W-:Y:S01]  /*13a0*/  @!P1 LOP3.LUT R10, R13.reuse, 0x80000000, R7.reuse, 0xf8, !PT ;  /* 0x800000000d0a9812 */ /* 0x140fe200078ef807 */
[----:B------:R-:W-:Y:S01]  /*13b0*/  IMAD.MOV.U32 R8, RZ, RZ, R6 ;  /* 0x000000ffff087224 */ /* 0x000fe200078e0006 */
[----:B------:R-:W-:Y:S02]  /*13c0*/  LOP3.LUT R9, R13, 0x800fffff, R7, 0xf8, !PT ;  /* 0x800fffff0d097812 */ /* 0x000fe400078ef807 */
[----:B------:R-:W-:Y:S01]  /*13d0*/  @!P1 LOP3.LUT R11, R10, 0x100000, RZ, 0xfc, !PT ;  /* 0x001000000a0b9812 */ /* 0x000fe200078efcff */
[----:B------:R-:W-:Y:S02]  /*13e0*/  @!P1 IMAD.MOV.U32 R10, RZ, RZ, RZ ;  /* 0x000000ffff0a9224 */ /* 0x000fe400078e00ff */
[----:B------:R-:W-:-:S04]  /*13f0*/  DFMA R16, R14, -R2, 1 ;  /* 0x3ff000000e10742b */ /* 0x000fc80000000802 */
[----:B------:R-:W-:-:S04]  /*1400*/  @!P1 DFMA R8, R8, 2, -R10 ;  /* 0x400000000808982b */ /* 0x000fc8000000080a */
[----:B------:R-:W-:-:S06]  /*1410*/  DFMA R16, R14, R16, R14 ;  /* 0x000000100e10722b */ /* 0x000fcc000000000e */
[----:B------:R-:W-:Y:S02]  /*1420*/  @!P1 LOP3.LUT R18, R9, 0x7ff00000, RZ, 0xc0, !PT ;  /* 0x7ff0000009129812 */ /* 0x000fe400078ec0ff */
[----:B------:R-:W-:-:S03]  /*1430*/  DMUL R10, R16, R8 ;  /* 0x00000008100a7228 */ /* 0x000fc60000000000 */
[----:B------:R-:W-:-:S05]  /*1440*/  VIADD R12, R18, 0xffffffff ;  /* 0xffffffff120c7836 */ /* 0x000fca0000000000 */
[----:B------:R-:W-:Y:S01]  /*1450*/  DFMA R14, R10, -R2, R8 ;  /* 0x800000020a0e722b */ /* 0x000fe20000000008 */
[----:B------:R-:W-:-:S04]  /*1460*/  ISETP.GT.U32.AND P0, PT, R12, 0x7feffffe, PT ;  /* 0x7feffffe0c00780c */ /* 0x000fc80003f04070 */
[----:B------:R-:W-:-:S03]  /*1470*/  ISETP.GT.U32.OR P0, PT, R20, 0x7feffffe, P0 ;  /* 0x7feffffe1400780c */ /* 0x000fc60000704470 */
[----:B------:R-:W-:-:S10]  /*1480*/  DFMA R10, R16, R14, R10 ;  /* 0x0000000e100a722b */ /* 0x000fd4000000000a */
[----:B------:R-:W-:Y:S05]  /*1490*/  @P0 BRA `(.L_x_33) ;  /* 0x0000000000680947 */ /* 0x000fea0003800000 */
[----:B------:R-:W-:Y:S02]  /*14a0*/  IMAD.MOV.U32 R7, RZ, RZ, 0x40600000 ;  /* 0x40600000ff077424 */ /* 0x000fe400078e00ff */
[----:B------:R-:W-:-:S03]  /*14b0*/  IMAD.MOV.U32 R6, RZ, RZ, RZ ;  /* 0x000000ffff067224 */ /* 0x000fc600078e00ff */
[----:B------:R-:W-:-:S04]  /*14c0*/  VIADDMNMX R4, R4, -R7, 0xb9600000, !PT ;  /* 0xb960000004047446 */ /* 0x000fc80007800907 */
[----:B------:R-:W-:-:S05]  /*14d0*/  VIMNMX R4, PT, PT, R4, 0x46a00000, PT ;  /* 0x46a0000004047848 */ /* 0x000fca0003fe0100 */
[----:B------:R-:W-:-:S04]  /*14e0*/  IMAD.IADD R4, R4, 0x1, -R13 ;  /* 0x0000000104047824 */ /* 0x000fc800078e0a0d */
[----:B------:R-:W-:-:S06]  /*14f0*/  VIADD R7, R4, 0x7fe00000 ;  /* 0x7fe0000004077836 */ /* 0x000fcc0000000000 */
[----:B------:R-:W-:-:S10]  /*1500*/  DMUL R12, R10, R6 ;  /* 0x000000060a0c7228 */ /* 0x000fd40000000000 */
[----:B------:R-:W-:-:S13]  /*1510*/  FSETP.GTU.AND P0, PT, |R13|, 1.469367938527859385e-39, PT ;  /* 0x001000000d00780b */ /* 0x000fda0003f0c200 */
[----:B------:R-:W-:Y:S05]  /*1520*/  @P0 BRA `(.L_x_34) ;  /* 0x0000000000880947 */ /* 0x000fea0003800000 */
[----:B------:R-:W-:Y:S01]  /*1530*/  DFMA R2, R10, -R2, R8 ;  /* 0x800000020a02722b */ /* 0x000fe20000000008 */
[----:B------:R-:W-:-:S09]  /*1540*/  MOV R6, RZ ;  /* 0x000000ff00067202 */ /* 0x000fd20000000f00 */
[C---:B------:R-:W-:Y:S02]  /*1550*/  FSETP.NEU.AND P0, PT, R3.reuse, RZ, PT ;  /* 0x000000ff0300720b */ /* 0x040fe40003f0d000 */
[----:B------:R-:W-:-:S04]  /*1560*/  LOP3.LUT R2, R3, 0x40668000, RZ, 0x3c, !PT ;  /* 0x4066800003027812 */ /* 0x000fc800078e3cff */
[----:B------:R-:W-:-:S04]  /*1570*/  LOP3.LUT R9, R2, 0x80000000, RZ, 0xc0, !PT ;  /* 0x8000000002097812 */ /* 0x000fc800078ec0ff */
[----:B------:R-:W-:-:S03]  /*1580*/  LOP3.LUT R7, R9, R7, RZ, 0xfc, !PT ;  /* 0x0000000709077212 */ /* 0x000fc600078efcff */
[----:B------:R-:W-:Y:S05]  /*1590*/  @!P0 BRA `(.L_x_34) ;  /* 0x00000000006c8947 */ /* 0x000fea0003800000 */
[----:B------:R-:W-:Y:S01]  /*15a0*/  IMAD.MOV R3, RZ, RZ, -R4 ;  /* 0x000000ffff037224 */ /* 0x000fe200078e0a04 */
[----:B------:R-:W-:Y:S01]  /*15b0*/  DMUL.RP R6, R10, R6 ;  /* 0x000000060a067228 */ /* 0x000fe20000008000 */
[----:B------:R-:W-:-:S06]  /*15c0*/  IMAD.MOV.U32 R2, RZ, RZ, RZ ;  /* 0x000000ffff027224 */ /* 0x000fcc00078e00ff */
[----:B------:R-:W-:-:S03]  /*15d0*/  DFMA R2, R12, -R2, R10 ;  /* 0x800000020c02722b */ /* 0x000fc6000000000a */
[----:B------:R-:W-:-:S03]  /*15e0*/  LOP3.LUT R9, R7, R9, RZ, 0x3c, !PT ;  /* 0x0000000907097212 */ /* 0x000fc600078e3cff */
[----:B------:R-:W-:-:S04]  /*15f0*/  IADD3 R2, PT, PT, -R4, -0x43300000, RZ ;  /* 0xbcd0000004027810 */ /* 0x000fc80007ffe1ff */
[----:B------:R-:W-:-:S04]  /*1600*/  FSETP.NEU.AND P0, PT, |R3|, R2, PT ;  /* 0x000000020300720b */ /* 0x000fc80003f0d200 */
[----:B------:R-:W-:Y:S02]  /*1610*/  FSEL R12, R6, R12, !P0 ;  /* 0x0000000c060c7208 */ /* 0x000fe40004000000 */
[----:B------:R-:W-:Y:S01]  /*1620*/  FSEL R13, R9, R13, !P0 ;  /* 0x0000000d090d7208 */ /* 0x000fe20004000000 */
[----:B------:R-:W-:Y:S06]  /*1630*/  BRA `(.L_x_34) ;  /* 0x0000000000447947 */ /* 0x000fec0003800000 */
.L_x_33:
[----:B------:R-:W-:-:S14]  /*1640*/  DSETP.NAN.AND P0, PT, R6, R6, PT ;  /* 0x000000060600722a */ /* 0x000fdc0003f08000 */
[----:B------:R-:W-:Y:S05]  /*1650*/  @P0 BRA `(.L_x_35) ;  /* 0x0000000000340947 */ /* 0x000fea0003800000 */
[----:B------:R-:W-:Y:S01]  /*1660*/  ISETP.NE.AND P0, PT, R18, R19, PT ;  /* 0x000000131200720c */ /* 0x000fe20003f05270 */
[----:B------:R-:W-:Y:S02]  /*1670*/  IMAD.MOV.U32 R12, RZ, RZ, 0x0 ;  /* 0x00000000ff0c7424 */ /* 0x000fe400078e00ff */
[----:B------:R-:W-:-:S10]  /*1680*/  IMAD.MOV.U32 R13, RZ, RZ, -0x80000 ;  /* 0xfff80000ff0d7424 */ /* 0x000fd400078e00ff */
[----:B------:R-:W-:Y:S05]  /*1690*/  @!P0 BRA `(.L_x_34) ;  /* 0x00000000002c8947 */ /* 0x000fea0003800000 */
[----:B------:R-:W-:Y:S02]  /*16a0*/  ISETP.NE.AND P0, PT, R18, 0x7ff00000, PT ;  /* 0x7ff000001200780c */ /* 0x000fe40003f05270 */
[----:B------:R-:W-:Y:S02]  /*16b0*/  LOP3.LUT R6, R7, 0x40668000, RZ, 0x3c, !PT ;  /* 0x4066800007067812 */ /* 0x000fe400078e3cff */
[----:B------:R-:W-:Y:S02]  /*16c0*/  ISETP.EQ.OR P0, PT, R19, RZ, !P0 ;  /* 0x000000ff1300720c */ /* 0x000fe40004702670 */
[----:B------:R-:W-:-:S11]  /*16d0*/  LOP3.LUT R13, R6, 0x80000000, RZ, 0xc0, !PT ;  /* 0x80000000060d7812 */ /* 0x000fd600078ec0ff */
[----:B------:R-:W-:Y:S01]  /*16e0*/  @P0 LOP3.LUT R2, R13, 0x7ff00000, RZ, 0xfc, !PT ;  /* 0x7ff000000d020812 */ /* 0x000fe200078efcff */
[----:B------:R-:W-:Y:S02]  /*16f0*/  @!P0 IMAD.MOV.U32 R12, RZ, RZ, RZ ;  /* 0x000000ffff0c8224 */ /* 0x000fe400078e00ff */
[----:B------:R-:W-:Y:S02]  /*1700*/  @P0 IMAD.MOV.U32 R12, RZ, RZ, RZ ;  /* 0x000000ffff0c0224 */ /* 0x000fe400078e00ff */
[----:B------:R-:W-:Y:S01]  /*1710*/  @P0 IMAD.MOV.U32 R13, RZ, RZ, R2 ;  /* 0x000000ffff0d0224 */ /* 0x000fe200078e0002 */
[----:B------:R-:W-:Y:S06]  /*1720*/  BRA `(.L_x_34) ;  /* 0x0000000000087947 */ /* 0x000fec0003800000 */
.L_x_35:
[----:B------:R-:W-:Y:S02]  /*1730*/  LOP3.LUT R13, R7, 0x80000, RZ, 0xfc, !PT ;  /* 0x00080000070d7812 */ /* 0x000fe400078efcff */
[----:B------:R-:W-:-:S07]  /*1740*/  MOV R12, R6 ;  /* 0x00000006000c7202 */ /* 0x000fce0000000f00 */
.L_x_34:
[----:B------:R-:W-:Y:S02]  /*1750*/  IMAD.MOV.U32 R2, RZ, RZ, R0 ;  /* 0x000000ffff027224 */ /* 0x000fe400078e0000 */
[----:B------:R-:W-:-:S04]  /*1760*/  IMAD.MOV.U32 R3, RZ, RZ, 0x0 ;  /* 0x00000000ff037424 */ /* 0x000fc800078e00ff */
[----:B------:R-:W-:Y:S05]  /*1770*/  RET.REL.NODEC R2 `(_Z4tintPK6uchar4PS_iii) ;  /* 0xffffffe802207950 */ /* 0x000fea0003c3ffff */
        .weak           $__internal_1_$__cuda_sm3x_div_rn_noftz_f32_slowpath
        .type           $__internal_1_$__cuda_sm3x_div_rn_noftz_f32_slowpath,@function
        .size           $__internal_1_$__cuda_sm3x_div_rn_noftz_f32_slowpath,(.L_x_87 - $__internal_1_$__cuda_sm3x_div_rn_noftz_f32_slowpath)
$__internal_1_$__cuda_sm3x_div_rn_noftz_f32_slowpath:
[----:B------:R-:W-:Y:S01]  /*1780*/  SHF.R.U32.HI R13, RZ, 0x17, R3 ;  /* 0x00000017ff0d7819 */ /* 0x000fe20000011603 */
[----:B------:R-:W-:Y:S01]  /*1790*/  BSSY.RECONVERGENT B1, `(.L_x_36) ;  /* 0x0000064000017945 */ /* 0x000fe20003800200 */
[----:B------:R-:W-:Y:S01]  /*17a0*/  SHF.R.U32.HI R0, RZ, 0x17, R2 ;  /* 0x00000017ff007819 */ /* 0x000fe20000011602 */
[----:B------:R-:W-:Y:S01]  /*17b0*/  IMAD.MOV.U32 R15, RZ, RZ, 0x42c80000 ;  /* 0x42c80000ff0f7424 */ /* 0x000fe200078e00ff */
[----:B------:R-:W-:Y:S02]  /*17c0*/  LOP3.LUT R13, R13, 0xff, RZ, 0xc0, !PT ;  /* 0x000000ff0d0d7812 */ /* 0x000fe400078ec0ff */
[----:B------:R-:W-:-:S03]  /*17d0*/  LOP3.LUT R16, R0, 0xff, RZ, 0xc0, !PT ;  /* 0x000000ff00107812 */ /* 0x000fc600078ec0ff */
[----:B------:R-:W-:Y:S02]  /*17e0*/  VIADD R17, R13, 0xffffffff ;  /* 0xffffffff0d117836 */ /* 0x000fe40000000000 */
[----:B------:R-:W-:-:S03]  /*17f0*/  VIADD R18, R16, 0xffffffff ;  /* 0xffffffff10127836 */ /* 0x000fc60000000000 */
[----:B------:R-:W-:-:S04]  /*1800*/  ISETP.GT.U32.AND P0, PT, R17, 0xfd, PT ;  /* 0x000000fd1100780c */ /* 0x000fc80003f04070 */
[----:B------:R-:W-:-:S13]  /*1810*/  ISETP.GT.U32.OR P0, PT, R18, 0xfd, P0 ;  /* 0x000000fd1200780c */ /* 0x000fda0000704470 */
[----:B------:R-:W-:Y:S01]  /*1820*/  @!P0 IMAD.MOV.U32 R14, RZ, RZ, RZ ;  /* 0x000000ffff0e8224 */ /* 0x000fe200078e00ff */
[----:B------:R-:W-:Y:S06]  /*1830*/  @!P0 BRA `(.L_x_37) ;  /* 0x0000000000608947 */ /* 0x000fec0003800000 */
[----:B------:R-:W-:Y:S01]  /*1840*/  IMAD.MOV.U32 R0, RZ, RZ, 0x42c80000 ;  /* 0x42c80000ff007424 */ /* 0x000fe200078e00ff */
[----:B------:R-:W-:-:S04]  /*1850*/  FSETP.GTU.FTZ.AND P0, PT, |R2|, +INF , PT ;  /* 0x7f8000000200780b */ /* 0x000fc80003f1c200 */
[----:B------:R-:W-:-:S04]  /*1860*/  FSETP.GTU.FTZ.AND P1, PT, |R0|, +INF , PT ;  /* 0x7f8000000000780b */ /* 0x000fc80003f3c200 */
[----:B------:R-:W-:-:S13]  /*1870*/  PLOP3.LUT P0, PT, P0, P1, PT, 0xf8, 0x8f ;  /* 0x00000000008f781c */ /* 0x000fda0000703f70 */
[----:B------:R-:W-:Y:S05]  /*1880*/  @P0 BRA `(.L_x_38) ;  /* 0x00000004004c0947 */ /* 0x000fea0003800000 */
[----:B------:R-:W-:-:S13]  /*1890*/  LOP3.LUT P0, RZ, R15, 0x7fffffff, R2, 0xc8, !PT ;  /* 0x7fffffff0fff7812 */ /* 0x000fda000780c802 */
[----:B------:R-:W-:Y:S05]  /*18a0*/  @!P0 BRA `(.L_x_39) ;  /* 0x00000004003c8947 */ /* 0x000fea0003800000 */
[----:B------:R-:W-:Y:S02]  /*18b0*/  FSETP.NEU.FTZ.AND P2, PT, |R2|, +INF , PT ;  /* 0x7f8000000200780b */ /* 0x000fe40003f5d200 */
[----:B------:R-:W-:Y:S02]  /*18c0*/  FSETP.NEU.FTZ.AND P1, PT, |R0|, +INF , PT ;  /* 0x7f8000000000780b */ /* 0x000fe40003f3d200 */
[----:B------:R-:W-:-:S11]  /*18d0*/  FSETP.NEU.FTZ.AND P0, PT, |R2|, +INF , PT ;  /* 0x7f8000000200780b */ /* 0x000fd60003f1d200 */
[----:B------:R-:W-:Y:S05]  /*18e0*/  @!P1 BRA !P2, `(.L_x_39) ;  /* 0x00000004002c9947 */ /* 0x000fea0005000000 */
[----:B------:R-:W-:-:S04]  /*18f0*/  LOP3.LUT P2, RZ, R2, 0x7fffffff, RZ, 0xc0, !PT ;  /* 0x7fffffff02ff7812 */ /* 0x000fc8000784c0ff */
[----:B------:R-:W-:-:S13]  /*1900*/  PLOP3.LUT P1, PT, P1, P2, PT, 0x2f, 0xf2 ;  /* 0x0000000000f2781c */ /* 0x000fda0000f24577 */
[----:B------:R-:W-:Y:S05]  /*1910*/  @P1 BRA `(.L_x_40) ;  /* 0x0000000400181947 */ /* 0x000fea0003800000 */
[----:B------:R-:W-:-:S04]  /*1920*/  LOP3.LUT P1, RZ, R15, 0x7fffffff, RZ, 0xc0, !PT ;  /* 0x7fffffff0fff7812 */ /* 0x000fc8000782c0ff */
[----:B------:R-:W-:-:S13]  /*1930*/  PLOP3.LUT P0, PT, P0, P1, PT, 0x2f, 0xf2 ;  /* 0x0000000000f2781c */ /* 0x000fda0000702577 */
[----:B------:R-:W-:Y:S05]  /*1940*/  @P0 BRA `(.L_x_41) ;  /* 0x0000000400000947 */ /* 0x000fea0003800000 */
[----:B------:R-:W-:Y:S02]  /*1950*/  ISETP.GE.AND P0, PT, R18, RZ, PT ;  /* 0x000000ff1200720c */ /* 0x000fe40003f06270 */
[----:B------:R-:W-:-:S11]  /*1960*/  ISETP.GE.AND P1, PT, R17, RZ, PT ;  /* 0x000000ff1100720c */ /* 0x000fd60003f26270 */
[----:B------:R-:W-:Y:S01]  /*1970*/  @P0 MOV R14, RZ ;  /* 0x000000ff000e0202 */ /* 0x000fe20000000f00 */
[----:B------:R-:W-:Y:S02]  /*1980*/  @!P0 IMAD.MOV.U32 R14, RZ, RZ, -0x40 ;  /* 0xffffffc0ff0e8424 */ /* 0x000fe400078e00ff */
[----:B------:R-:W-:Y:S01]  /*1990*/  @!P0 FFMA R2, R2, 1.84467440737095516160e+19, RZ ;  /* 0x5f80000002028823 */ /* 0x000fe200000000ff */
[----:B------:R-:W-:Y:S01]  /*19a0*/  @!P1 FFMA R15, R0, 1.84467440737095516160e+19, RZ ;  /* 0x5f800000000f9823 */ /* 0x000fe200000000ff */
[----:B------:R-:W-:-:S07]  /*19b0*/  @!P1 VIADD R14, R14, 0x40 ;  /* 0x000000400e0e9836 */ /* 0x000fce0000000000 */
.L_x_37:
[----:B------:R-:W-:Y:S01]  /*19c0*/  LEA R0, R13, 0xc0800000, 0x17 ;  /* 0xc08000000d007811 */ /* 0x000fe200078eb8ff */
[----:B------:R-:W-:Y:S01]  /*19d0*/  VIADD R16, R16, 0xffffff81 ;  /* 0xffffff8110107836 */ /* 0x000fe20000000000 */
[----:B------:R-:W-:Y:S03]  /*19e0*/  BSSY.RECONVERGENT B2, `(.L_x_42) ;  /* 0x0000035000027945 */ /* 0x000fe60003800200 */
[----:B------:R-:W-:Y:S02]  /*19f0*/  IMAD.IADD R17, R15, 0x1, -R0 ;  /* 0x000000010f117824 */ /* 0x000fe400078e0a00 */
[C---:B------:R-:W-:Y:S02]  /*1a00*/  IMAD R0, R16.reuse, -0x800000, R2 ;  /* 0xff80000010007824 */ /* 0x040fe400078e0202 */
[----:B------:R0:W1:Y:S01]  /*1a10*/  MUFU.RCP R15, R17 ;  /* 0x00000011000f7308 */ /* 0x0000620000001000 */
[----:B------:R-:W-:Y:S01]  /*1a20*/  FADD.FTZ R19, -R17, -RZ ;  /* 0x800000ff11137221 */ /* 0x000fe20000010100 */
[----:B0-----:R-:W-:-:S05]  /*1a30*/  IADD3 R17, PT, PT, R16, 0x7f, -R13 ;  /* 0x0000007f10117810 */ /* 0x001fca0007ffe80d */
[----:B------:R-:W-:Y:S02]  /*1a40*/  IMAD.IADD R17, R17, 0x1, R14 ;  /* 0x0000000111117824 */ /* 0x000fe400078e020e */
[----:B-1----:R-:W-:-:S04]  /*1a50*/  FFMA R18, R15, R19, 1 ;  /* 0x3f8000000f127423 */ /* 0x002fc80000000013 */
[----:B------:R-:W-:-:S04]  /*1a60*/  FFMA R15, R15, R18, R15 ;  /* 0x000000120f0f7223 */ /* 0x000fc8000000000f */
[----:B------:R-:W-:-:S04]  /*1a70*/  FFMA R2, R0, R15, RZ ;  /* 0x0000000f00027223 */ /* 0x000fc800000000ff */
[----:B------:R-:W-:-:S04]  /*1a80*/  FFMA R18, R19, R2, R0 ;  /* 0x0000000213127223 */ /* 0x000fc80000000000 */
[----:B------:R-:W-:-:S04]  /*1a90*/  FFMA R2, R15, R18, R2 ;  /* 0x000000120f027223 */ /* 0x000fc80000000002 */
[----:B------:R-:W-:-:S04]  /*1aa0*/  FFMA R19, R19, R2, R0 ;  /* 0x0000000213137223 */ /* 0x000fc80000000000 */
[----:B------:R-:W-:-:S05]  /*1ab0*/  FFMA R0, R15, R19, R2 ;  /* 0x000000130f007223 */ /* 0x000fca0000000002 */
[----:B------:R-:W-:-:S04]  /*1ac0*/  SHF.R.U32.HI R13, RZ, 0x17, R0 ;  /* 0x00000017ff0d7819 */ /* 0x000fc80000011600 */
[----:B------:R-:W-:-:S05]  /*1ad0*/  LOP3.LUT R13, R13, 0xff, RZ, 0xc0, !PT ;  /* 0x000000ff0d0d7812 */ /* 0x000fca00078ec0ff */
[----:B------:R-:W-:-:S05]  /*1ae0*/  IMAD.IADD R16, R13, 0x1, R17 ;  /* 0x000000010d107824 */ /* 0x000fca00078e0211 */
[----:B------:R-:W-:-:S04]  /*1af0*/  IADD3 R13, PT, PT, R16, -0x1, RZ ;  /* 0xffffffff100d7810 */ /* 0x000fc80007ffe0ff */
[----:B------:R-:W-:-:S13]  /*1b00*/  ISETP.GE.U32.AND P0, PT, R13, 0xfe, PT ;  /* 0x000000fe0d00780c */ /* 0x000fda0003f06070 */
[----:B------:R-:W-:Y:S05]  /*1b10*/  @!P0 BRA `(.L_x_43) ;  /* 0x0000000000808947 */ /* 0x000fea0003800000 */
[----:B------:R-:W-:-:S13]  /*1b20*/  ISETP.GT.AND P0, PT, R16, 0xfe, PT ;  /* 0x000000fe1000780c */ /* 0x000fda0003f04270 */
[----:B------:R-:W-:Y:S05]  /*1b30*/  @P0 BRA `(.L_x_44) ;  /* 0x00000000006c0947 */ /* 0x000fea0003800000 */
[----:B------:R-:W-:-:S13]  /*1b40*/  ISETP.GE.AND P0, PT, R16, 0x1, PT ;  /* 0x000000011000780c */ /* 0x000fda0003f06270 */
[----:B------:R-:W-:Y:S05]  /*1b50*/  @P0 BRA `(.L_x_45) ;  /* 0x0000000000740947 */ /* 0x000fea0003800000 */
[----:B------:R-:W-:Y:S02]  /*1b60*/  ISETP.GE.AND P0, PT, R16, -0x18, PT ;  /* 0xffffffe81000780c */ /* 0x000fe40003f06270 */
[----:B------:R-:W-:-:S11]  /*1b70*/  LOP3.LUT R0, R0, 0x80000000, RZ, 0xc0, !PT ;  /* 0x8000000000007812 */ /* 0x000fd600078ec0ff */
[----:B------:R-:W-:Y:S05]  /*1b80*/  @!P0 BRA `(.L_x_45) ;  /* 0x0000000000688947 */ /* 0x000fea0003800000 */
[-CC-:B------:R-:W-:Y:S01]  /*1b90*/  FFMA.RZ R13, R15, R19.reuse, R2.reuse ;  /* 0x000000130f0d7223 */ /* 0x180fe2000000c002 */
[C---:B------:R-:W-:Y:S02]  /*1ba0*/  ISETP.NE.AND P2, PT, R16.reuse, RZ, PT ;  /* 0x000000ff1000720c */ /* 0x040fe40003f45270 */
[C---:B------:R-:W-:Y:S02]  /*1bb0*/  ISETP.NE.AND P1, PT, R16.reuse, RZ, PT ;  /* 0x000000ff1000720c */ /* 0x040fe40003f25270 */
[----:B------:R-:W-:Y:S01]  /*1bc0*/  LOP3.LUT R14, R13, 0x7fffff, RZ, 0xc0, !PT ;  /* 0x007fffff0d0e7812 */ /* 0x000fe200078ec0ff */
[CCC-:B------:R-:W-:Y:S01]  /*1bd0*/  FFMA.RP R13, R15.reuse, R19.reuse, R2.reuse ;  /* 0x000000130f0d7223 */ /* 0x1c0fe20000008002 */
[----:B------:R-:W-:Y:S01]  /*1be0*/  FFMA.RM R2, R15, R19, R2 ;  /* 0x000000130f027223 */ /* 0x000fe20000004002 */
[----:B------:R-:W-:Y:S01]  /*1bf0*/  VIADD R15, R16, 0x20 ;  /* 0x00000020100f7836 */ /* 0x000fe20000000000 */
[----:B------:R-:W-:Y:S01]  /*1c00*/  LOP3.LUT R14, R14, 0x800000, RZ, 0xfc, !PT ;  /* 0x008000000e0e7812 */ /* 0x000fe200078efcff */
[----:B------:R-:W-:-:S02]  /*1c10*/  IMAD.MOV R16, RZ, RZ, -R16 ;  /* 0x000000ffff107224 */ /* 0x000fc400078e0a10 */
[----:B------:R-:W-:Y:S02]  /*1c20*/  FSETP.NEU.FTZ.AND P0, PT, R13, R2, PT ;  /* 0x000000020d00720b */ /* 0x000fe40003f1d000 */
[----:B------:R-:W-:Y:S02]  /*1c30*/  SHF.L.U32 R15, R14, R15, RZ ;  /* 0x0000000f0e0f7219 */ /* 0x000fe400000006ff */
[----:B------:R-:W-:Y:S02]  /*1c40*/  SEL R13, R16, RZ, P2 ;  /* 0x000000ff100d7207 */ /* 0x000fe40001000000 */
[----:B------:R-:W-:Y:S02]  /*1c50*/  ISETP.NE.AND P1, PT, R15, RZ, P1 ;  /* 0x000000ff0f00720c */ /* 0x000fe40000f25270 */
[----:B------:R-:W-:Y:S02]  /*1c60*/  SHF.R.U32.HI R13, RZ, R13, R14 ;  /* 0x0000000dff0d7219 */ /* 0x000fe4000001160e */
[----:B------:R-:W-:-:S02]  /*1c70*/  PLOP3.LUT P0, PT, P0, P1, PT, 0xf8, 0x8f ;  /* 0x00000000008f781c */ /* 0x000fc40000703f70 */
[----:B------:R-:W-:Y:S02]  /*1c80*/  SHF.R.U32.HI R15, RZ, 0x1, R13 ;  /* 0x00000001ff0f7819 */ /* 0x000fe4000001160d */
[----:B------:R-:W-:-:S04]  /*1c90*/  SEL R2, RZ, 0x1, !P0 ;  /* 0x00000001ff027807 */ /* 0x000fc80004000000 */
[----:B------:R-:W-:-:S04]  /*1ca0*/  LOP3.LUT R2, R2, 0x1, R15, 0xf8, !PT ;  /* 0x0000000102027812 */ /* 0x000fc800078ef80f */
[----:B------:R-:W-:-:S05]  /*1cb0*/  LOP3.LUT R2, R2, R13, RZ, 0xc0, !PT ;  /* 0x0000000d02027212 */ /* 0x000fca00078ec0ff */
[----:B------:R-:W-:-:S05]  /*1cc0*/  IMAD.IADD R15, R15, 0x1, R2 ;  /* 0x000000010f0f7824 */ /* 0x000fca00078e0202 */
[----:B------:R-:W-:Y:S01]  /*1cd0*/  LOP3.LUT R0, R15, R0, RZ, 0xfc, !PT ;  /* 0x000000000f007212 */ /* 0x000fe200078efcff */
[----:B------:R-:W-:Y:S06]  /*1ce0*/  BRA `(.L_x_45) ;  /* 0x0000000000107947 */ /* 0x000fec0003800000 */
.L_x_44:
[----:B------:R-:W-:-:S04]  /*1cf0*/  LOP3.LUT R0, R0, 0x80000000, RZ, 0xc0, !PT ;  /* 0x8000000000007812 */ /* 0x000fc800078ec0ff */
[----:B------:R-:W-:Y:S01]  /*1d00*/  LOP3.LUT R0, R0, 0x7f800000, RZ, 0xfc, !PT ;  /* 0x7f80000000007812 */ /* 0x000fe200078efcff */
[----:B------:R-:W-:Y:S06]  /*1d10*/  BRA `(.L_x_45) ;  /* 0x0000000000047947 */ /* 0x000fec0003800000 */
.L_x_43:
[----:B------:R-:W-:-:S07]  /*1d20*/  IMAD R0, R17, 0x800000, R0 ;  /* 0x0080000011007824 */ /* 0x000fce00078e0200 */
.L_x_45:
[----:B------:R-:W-:Y:S05]  /*1d30*/  BSYNC.RECONVERGENT B2 ;  /* 0x0000000000027941 */ /* 0x000fea0003800200 */
.L_x_42:
[----:B------:R-:W-:Y:S05]  /*1d40*/  BRA `(.L_x_46) ;  /* 0x0000000000207947 */ /* 0x000fea0003800000 */
.L_x_41:
[----:B------:R-:W-:-:S04]  /*1d50*/  LOP3.LUT R0, R15, 0x80000000, R2, 0x48, !PT ;  /* 0x800000000f007812 */ /* 0x000fc800078e4802 */
[----:B------:R-:W-:Y:S01]  /*1d60*/  LOP3.LUT R0, R0, 0x7f800000, RZ, 0xfc, !PT ;  /* 0x7f80000000007812 */ /* 0x000fe200078efcff */
[----:B------:R-:W-:Y:S06]  /*1d70*/  BRA `(.L_x_46) ;  /* 0x0000000000147947 */ /* 0x000fec0003800000 */
.L_x_40:
[----:B------:R-:W-:Y:S01]  /*1d80*/  LOP3.LUT R0, R15, 0x80000000, R2, 0x48, !PT ;  /* 0x800000000f007812 */ /* 0x000fe200078e4802 */
[----:B------:R-:W-:Y:S06]  /*1d90*/  BRA `(.L_x_46) ;  /* 0x00000000000c7947 */ /* 0x000fec0003800000 */
.L_x_39:
[----:B------:R-:W0:Y:S01]  /*1da0*/  MUFU.RSQ R0, -QNAN ;  /* 0xffc0000000007908 */ /* 0x000e220000001400 */
[----:B------:R-:W-:Y:S05]  /*1db0*/  BRA `(.L_x_46) ;  /* 0x0000000000047947 */ /* 0x000fea0003800000 */
.L_x_38:
[----:B------:R-:W-:-:S07]  /*1dc0*/  FADD.FTZ R0, R2, R0 ;  /* 0x0000000002007221 */ /* 0x000fce0000010000 */
.L_x_46:
[----:B------:R-:W-:Y:S05]  /*1dd0*/  BSYNC.RECONVERGENT B1 ;  /* 0x0000000000017941 */ /* 0x000fea0003800200 */
.L_x_36:
[----:B------:R-:W-:-:S04]  /*1de0*/  IMAD.MOV.U32 R13, RZ, RZ, 0x0 ;  /* 0x00000000ff0d7424 */ /* 0x000fc800078e00ff */
[----:B0-----:R-:W-:Y:S05]  /*1df0*/  RET.REL.NODEC R12 `(_Z4tintPK6uchar4PS_iii) ;  /* 0xffffffe00c807950 */ /* 0x001fea0003c3ffff */
.L_x_47:
        /* <DEDUP_REMOVED lines=16> */
.L_x_87:


//--------------------- .text._Z8saturatePK6uchar4PS_iiiii --------------------------
	.section	.text._Z8saturatePK6uchar4PS_iiiii,"ax",@progbits
	.align	128
        .global         _Z8saturatePK6uchar4PS_iiiii
        .type           _Z8saturatePK6uchar4PS_iiiii,@function
        .size           _Z8saturatePK6uchar4PS_iiiii,(.L_x_88 - _Z8saturatePK6uchar4PS_iiiii)
        .other          _Z8saturatePK6uchar4PS_iiiii,@"STO_CUDA_ENTRY STV_DEFAULT"
_Z8saturatePK6uchar4PS_iiiii:
.text._Z8saturatePK6uchar4PS_iiiii:
        /* <DEDUP_REMOVED lines=11> */
[----:B------:R-:W-:Y:S01]  /*00b0*/  ISETP.GE.OR P0, PT, R2, UR7, P0 ;  /* 0x0000000702007c0c */ /* 0x000fe20008706670 */
[----:B------:R-:W-:-:S12]  /*00c0*/  IMAD R2, R3, UR7, R2 ;  /* 0x0000000703027c24 */ /* 0x000fd8000f8e0202 */
[----:B------:R-:W-:Y:S05]  /*00d0*/  @P0 EXIT ;  /* 0x000000000000094d */ /* 0x000fea0003800000 */
[----:B------:R-:W0:Y:S01]  /*00e0*/  LDC.64 R10, c[0x0][0x380] ;  /* 0x0000e000ff0a7b82 */ /* 0x000e220000000a00 */
[----:B------:R-:W1:Y:S01]  /*00f0*/  LDCU.64 UR4, c[0x0][0x358] ;  /* 0x00006b00ff0477ac */ /* 0x000e620008000a00 */
[----:B0-----:R-:W-:-:S06]  /*0100*/  IMAD.WIDE R10, R2, 0x4, R10 ;  /* 0x00000004020a7825 */ /* 0x001fcc00078e020a */
[----:B-1----:R-:W2:Y:S01]  /*0110*/  LDG.E R10, desc[UR4][R10.64] ;  /* 0x000000040a0a7981 */ /* 0x002ea2000c1e1900 */
[----:B------:R-:W-:Y:S01]  /*0120*/  IMAD.MOV.U32 R12, RZ, RZ, 0x3c23d70a ;  /* 0x3c23d70aff0c7424 */ /* 0x000fe200078e00ff */
[----:B------:R-:W-:Y:S01]  /*0130*/  BSSY.RECONVERGENT B0, `(.L_x_48) ;  /* 0x0000016000007945 */ /* 0x000fe20003800200 */
[----:B------:R-:W-:-:S04]  /*0140*/  IMAD.MOV.U32 R4, RZ, RZ, 0x42c80000 ;  /* 0x42c80000ff047424 */ /* 0x000fc800078e00ff */
[----:B------:R-:W-:-:S04]  /*0150*/  FFMA R7, R12, -R4, 1 ;  /* 0x3f8000000c077423 */ /* 0x000fc80000000804 */
[----:B------:R-:W-:Y:S01]  /*0160*/  FFMA R7, R7, R12, 0.0099999997764825820923 ;  /* 0x3c23d70a07077423 */ /* 0x000fe2000000000c */
[C---:B--2---:R-:W-:Y:S02]  /*0170*/  PRMT R9, R10.reuse, 0x7771, RZ ;  /* 0x000077710a097816 */ /* 0x044fe400000000ff */
[C---:B------:R-:W-:Y:S02]  /*0180*/  PRMT R8, R10.reuse, 0x7770, RZ ;  /* 0x000077700a087816 */ /* 0x040fe400000000ff */
[----:B------:R-:W-:Y:S02]  /*0190*/  I2FP.F32.U32 R9, R9 ;  /* 0x0000000900097245 */ /* 0x000fe40000201000 */
[----:B------:R-:W-:Y:S02]  /*01a0*/  PRMT R6, R10, 0x7772, RZ ;  /* 0x000077720a067816 */ /* 0x000fe400000000ff */
[----:B------:R-:W-:Y:S01]  /*01b0*/  I2FP.F32.U32 R8, R8 ;  /* 0x0000000800087245 */ /* 0x000fe20000201000 */
[----:B------:R-:W-:Y:S01]  /*01c0*/  FMUL R5, R9, 59 ;  /* 0x426c000009057820 */ /* 0x000fe20000400000 */
[----:B------:R-:W-:-:S03]  /*01d0*/  I2FP.F32.U32 R6, R6 ;  /* 0x0000000600067245 */ /* 0x000fc60000201000 */
[----:B------:R-:W-:-:S04]  /*01e0*/  FFMA R3, R8, 70, -R5 ;  /* 0x428c000008037823 */ /* 0x000fc80000000805 */
[----:B------:R-:W-:-:S04]  /*01f0*/  FFMA R0, R6, -11, R3 ;  /* 0xc130000006007823 */ /* 0x000fc80000000003 */
[----:B------:R-:W0:Y:S01]  /*0200*/  FCHK P0, R0, 100 ;  /* 0x42c8000000007902 */ /* 0x000e220000000000 */
[----:B------:R-:W-:-:S04]  /*0210*/  FFMA R3, R0, R7, RZ ;  /* 0x0000000700037223 */ /* 0x000fc800000000ff */
[----:B------:R-:W-:-:S04]  /*0220*/  FFMA R10, R3, -100, R0 ;  /* 0xc2c80000030a7823 */ /* 0x000fc80000000000 */
[----:B------:R-:W-:Y:S01]  /*0230*/  FFMA R7, R7, R10, R3 ;  /* 0x0000000a07077223 */ /* 0x000fe20000000003 */
[----:B0-----:R-:W-:Y:S06]  /*0240*/  @!P0 BRA `(.L_x_49) ;  /* 0x0000000000108947 */ /* 0x001fec0003800000 */
[----:B------:R-:W-:Y:S02]  /*0250*/  MOV R3, R0 ;  /* 0x0000000000037202 */ /* 0x000fe40000000f00 */
[----:B------:R-:W-:-:S07]  /*0260*/  MOV R12, 0x280 ;  /* 0x00000280000c7802 */ /* 0x000fce0000000f00 */
[----:B------:R-:W-:Y:S05]  /*0270*/  CALL.REL.NOINC `($__internal_2_$__cuda_sm3x_div_rn_noftz_f32_slowpath) ;  /* 0x0000000400dc7944 */ /* 0x000fea0003c00000 */
[----:B------:R-:W-:-:S07]  /*0280*/  IMAD.MOV.U32 R7, RZ, RZ, R0 ;  /* 0x000000ffff077224 */ /* 0x000fce00078e0000 */
.L_x_49:
[----:B------:R-:W-:Y:S05]  /*0290*/  BSYNC.RECONVERGENT B0 ;  /* 0x0000000000007941 */ /* 0x000fea0003800200 */
.L_x_48:
[----:B------:R-:W-:Y:S01]  /*02a0*/  FMUL R10, R8, 30 ;  /* 0x41f00000080a7820 */ /* 0x000fe20000400000 */
[----:B------:R-:W-:Y:S01]  /*02b0*/  IMAD.MOV.U32 R11, RZ, RZ, 0x3c23d70a ;  /* 0x3c23d70aff0b7424 */ /* 0x000fe200078e00ff */
[----:B------:R-:W-:Y:S02]  /*02c0*/  BSSY.RECONVERGENT B0, `(.L_x_50) ;  /* 0x000000d000007945 */ /* 0x000fe40003800200 */
[----:B------:R-:W-:Y:S01]  /*02d0*/  FFMA R9, R9, 41, -R10 ;  /* 0x4224000009097823 */ /* 0x000fe2000000080a */
[----:B------:R-:W-:-:S03]  /*02e0*/  FFMA R0, R11, -R4, 1 ;  /* 0x3f8000000b007423 */ /* 0x000fc60000000804 */
[----:B------:R-:W-:Y:S01]  /*02f0*/  FFMA R3, R6, -11, R9 ;  /* 0xc130000006037823 */ /* 0x000fe20000000009 */
[----:B------:R-:W-:-:S03]  /*0300*/  FFMA R0, R0, R11, 0.0099999997764825820923 ;  /* 0x3c23d70a00007423 */ /* 0x000fc6000000000b */
[----:B------:R-:W0:Y:S01]  /*0310*/  FCHK P0, R3, 100 ;  /* 0x42c8000003007902 */ /* 0x000e220000000000 */
[----:B------:R-:W-:-:S04]  /*0320*/  FFMA R12, R0, R3, RZ ;  /* 0x00000003000c7223 */ /* 0x000fc800000000ff */
[----:B------:R-:W-:-:S04]  /*0330*/  FFMA R9, R12, -100, R3 ;  /* 0xc2c800000c097823 */ /* 0x000fc80000000003 */
[----:B------:R-:W-:Y:S01]  /*0340*/  FFMA R9, R0, R9, R12 ;  /* 0x0000000900097223 */ /* 0x000fe2000000000c */
[----:B0-----:R-:W-:Y:S06]  /*0350*/  @!P0 BRA `(.L_x_51) ;  /* 0x00000000000c8947 */ /* 0x001fec0003800000 */
[----:B------:R-:W-:-:S07]  /*0360*/  MOV R12, 0x380 ;  /* 0x00000380000c7802 */ /* 0x000fce0000000f00 */
[----:B------:R-:W-:Y:S05]  /*0370*/  CALL.REL.NOINC `($__internal_2_$__cuda_sm3x_div_rn_noftz_f32_slowpath) ;  /* 0x00000004009c7944 */ /* 0x000fea0003c00000 */
[----:B------:R-:W-:-:S07]  /*0380*/  MOV R9, R0 ;  /* 0x0000000000097202 */ /* 0x000fce0000000f00 */
.L_x_51:
[----:B------:R-:W-:Y:S05]  /*0390*/  BSYNC.RECONVERGENT B0 ;  /* 0x0000000000007941 */ /* 0x000fea0003800200 */
.L_x_50:
        /* <DEDUP_REMOVED lines=12> */
[----:B------:R-:W-:Y:S05]  /*0460*/  CALL.REL.NOINC `($__internal_2_$__cuda_sm3x_div_rn_noftz_f32_slowpath) ;  /* 0x0000000400607944 */ /* 0x000fea0003c00000 */
[----:B------:R-:W-:-:S07]  /*0470*/  MOV R8, R0 ;  /* 0x0000000000087202 */ /* 0x000fce0000000f00 */
.L_x_53:
[----:B------:R-:W-:Y:S05]  /*0480*/  BSYNC.RECONVERGENT B0 ;  /* 0x0000000000007941 */ /* 0x000fea0003800200 */
.L_x_52:
[----:B------:R-:W-:Y:S01]  /*0490*/  FADD R5, R5, R10 ;  /* 0x0000000a05057221 */ /* 0x000fe20000000000 */
        /* <DEDUP_REMOVED lines=13> */
.L_x_55:
[----:B------:R-:W-:Y:S05]  /*0570*/  BSYNC.RECONVERGENT B0 ;  /* 0x0000000000007941 */ /* 0x000fea0003800200 */
.L_x_54:
[----:B------:R-:W0:Y:S01]  /*0580*/  LDCU UR6, c[0x0][0x398] ;  /* 0x00007300ff0677ac */ /* 0x000e220008000800 */
[----:B------:R-:W-:Y:S01]  /*0590*/  IMAD.MOV.U32 R3, RZ, RZ, 0x3c23d70a ;  /* 0x3c23d70aff037424 */ /* 0x000fe200078e00ff */
[----:B------:R-:W-:Y:S03]  /*05a0*/  BSSY.RECONVERGENT B0, `(.L_x_56) ;  /* 0x000000e000007945 */ /* 0x000fe60003800200 */
[----:B------:R-:W-:Y:S01]  /*05b0*/  FFMA R6, R3, -R4, 1 ;  /* 0x3f80000003067423 */ /* 0x000fe20000000804 */
[----:B0-----:R-:W-:-:S05]  /*05c0*/  I2FP.F32.S32 R0, UR6 ;  /* 0x0000000600007c45 */ /* 0x001fca0008201400 */
[----:B------:R-:W-:Y:S01]  /*05d0*/  FMUL R10, R0, R7 ;  /* 0x00000007000a7220 */ /* 0x000fe20000400000 */
        /* <DEDUP_REMOVED lines=10> */
.L_x_57:
[----:B------:R-:W-:Y:S05]  /*0680*/  BSYNC.RECONVERGENT B0 ;  /* 0x0000000000007941 */ /* 0x000fea0003800200 */
.L_x_56:
[----:B------:R-:W0:Y:S01]  /*0690*/  LDCU UR6, c[0x0][0x39c] ;  /* 0x00007380ff0677ac */ /* 0x000e220008000800 */
[----:B------:R-:W-:Y:S01]  /*06a0*/  HFMA2 R3, -RZ, RZ, 1.0341796875, -112.625 ;  /* 0x3c23d70aff037431 */ /* 0x000fe200000001ff */
[----:B------:R-:W-:Y:S04]  /*06b0*/  BSSY.RECONVERGENT B0, `(.L_x_58) ;  /* 0x000000e000007945 */ /* 0x000fe80003800200 */
        /* <DEDUP_REMOVED lines=9> */
[----:B------:R-:W-:Y:S01]  /*0750*/  IMAD.MOV.U32 R3, RZ, RZ, R12 ;  /* 0x000000ffff037224 */ /* 0x000fe200078e000c */
[----:B------:R-:W-:-:S07]  /*0760*/  MOV R12, 0x780 ;  /* 0x00000780000c7802 */ /* 0x000fce0000000f00 */
[----:B------:R-:W-:Y:S05]  /*0770*/  CALL.REL.NOINC `($__internal_2_$__cuda_sm3x_div_rn_noftz_f32_slowpath) ;  /* 0x00000000009c7944 */ /* 0x000fea0003c00000 */
[----:B------:R-:W-:-:S07]  /*0780*/  MOV R10, R0 ;  /* 0x00000000000a7202 */ /* 0x000fce0000000f00 */
.L_x_59:
[----:B------:R-:W-:Y:S05]  /*0790*/  BSYNC.RECONVERGENT B0 ;  /* 0x0000000000007941 */ /* 0x000fea0003800200 */
.L_x_58:
[----:B------:R-:W0:Y:S01]  /*07a0*/  LDCU UR6, c[0x0][0x3a0] ;  /* 0x00007400ff0677ac */ /* 0x000e220008000800 */
[----:B------:R-:W-:Y:S01]  /*07b0*/  IMAD.MOV.U32 R7, RZ, RZ, 0x3c23d70a ;  /* 0x3c23d70aff077424 */ /* 0x000fe200078e00ff */
[----:B------:R-:W-:Y:S03]  /*07c0*/  BSSY.RECONVERGENT B0, `(.L_x_60) ;  /* 0x000000d000007945 */ /* 0x000fe60003800200 */
[----:B------:R-:W-:-:S04]  /*07d0*/  FFMA R0, R7, -R4, 1 ;  /* 0x3f80000007007423 */ /* 0x000fc80000000804 */
[----:B------:R-:W-:Y:S01]  /*07e0*/  FFMA R0, R0, R7, 0.0099999997764825820923 ;  /* 0x3c23d70a00007423 */ /* 0x000fe20000000007 */
[----:B0-----:R-:W-:-:S05]  /*07f0*/  I2FP.F32.S32 R3, UR6 ;  /* 0x0000000600037c45 */ /* 0x001fca0008201400 */
[----:B------:R-:W-:-:S04]  /*0800*/  FMUL R12, R3, R8 ;  /* 0x00000008030c7220 */ /* 0x000fc80000400000 */
        /* <DEDUP_REMOVED lines=8> */
.L_x_61:
[----:B------:R-:W-:Y:S05]  /*0890*/  BSYNC.RECONVERGENT B0 ;  /* 0x0000000000007941 */ /* 0x000fea0003800200 */
.L_x_60:
[C-C-:B------:R-:W-:Y:S01]  /*08a0*/  FADD R3, R6.reuse, R5.reuse ;  /* 0x0000000506037221 */ /* 0x140fe20000000000 */
[-C--:B------:R-:W-:Y:S02]  /*08b0*/  FSETP.GEU.AND P0, PT, R6, -R5.reuse, PT ;  /* 0x800000050600720b */ /* 0x080fe40003f0e000 */
[----:B------:R-:W0:Y:S02]  /*08c0*/  LDC.64 R6, c[0x0][0x388] ;  /* 0x0000e200ff067b82 */ /* 0x000e240000000a00 */
[----:B------:R-:W-:Y:S01]  /*08d0*/  FSEL R4, R3, RZ, P0 ;  /* 0x000000ff03047208 */ /* 0x000fe20000000000 */
[C-C-:B------:R-:W-:Y:S01]  /*08e0*/  FADD R3, R10.reuse, R5.reuse ;  /* 0x000000050a037221 */ /* 0x140fe20000000000 */
[----:B------:R-:W-:Y:S02]  /*08f0*/  FSETP.GEU.AND P0, PT, R10, -R5, PT ;  /* 0x800000050a00720b */ /* 0x000fe40003f0e000 */
[----:B------:R-:W-:Y:S01]  /*0900*/  FMNMX.NAN R8, R4, 255, PT ;  /* 0x437f000004087809 */ /* 0x000fe20003820000 */
[----:B------:R-:W-:Y:S01]  /*0910*/  FADD R4, R0, R5 ;  /* 0x0000000500047221 */ /* 0x000fe20000000000 */
[----:B------:R-:W-:-:S02]  /*0920*/  FSEL R3, R3, RZ, P0 ;  /* 0x000000ff03037208 */ /* 0x000fc40000000000 */
[----:B------:R-:W-:Y:S02]  /*0930*/  FSETP.GEU.AND P0, PT, R0, -R5, PT ;  /* 0x800000050000720b */ /* 0x000fe40003f0e000 */
[----:B------:R-:W-:Y:S01]  /*0940*/  FMNMX.NAN R0, R3, 255, PT ;  /* 0x437f000003007809 */ /* 0x000fe20003820000 */
[----:B------:R-:W-:Y:S01]  /*0950*/  F2I.U32.TRUNC.NTZ R8, R8 ;  /* 0x0000000800087305 */ /* 0x000fe2000020f000 */
[----:B------:R-:W-:-:S04]  /*0960*/  FSEL R4, R4, RZ, P0 ;  /* 0x000000ff04047208 */ /* 0x000fc80000000000 */
[----:B------:R-:W-:-:S03]  /*0970*/  FMNMX.NAN R4, R4, 255, PT ;  /* 0x437f000004047809 */ /* 0x000fc60003820000 */
[----:B------:R-:W1:Y:S01]  /*0980*/  F2I.U32.TRUNC.NTZ R5, R0 ;  /* 0x0000000000057305 */ /* 0x000e62000020f000 */
[----:B0-----:R-:W-:-:S07]  /*0990*/  IMAD.WIDE R2, R2, 0x4, R6 ;  /* 0x0000000402027825 */ /* 0x001fce00078e0206 */
[----:B------:R-:W0:Y:S01]  /*09a0*/  F2I.U32.TRUNC.NTZ R9, R4 ;  /* 0x0000000400097305 */ /* 0x000e22000020f000 */
[----:B-1----:R-:W-:-:S05]  /*09b0*/  PRMT R5, R5, 0x7604, R8 ;  /* 0x0000760405057816 */ /* 0x002fca0000000008 */
[----:B------:R-:W-:Y:S04]  /*09c0*/  STG.E.U16 desc[UR4][R2.64], R5 ;  /* 0x0000000502007986 */ /* 0x000fe8000c101504 */
[----:B0-----:R-:W-:Y:S01]  /*09d0*/  STG.E.U8 desc[UR4][R2.64+0x2], R9 ;  /* 0x0000020902007986 */ /* 0x001fe2000c101104 */
[----:B------:R-:W-:Y:S05]  /*09e0*/  EXIT ;  /* 0x000000000000794d */ /* 0x000fea0003800000 */
        .weak           $__internal_2_$__cuda_sm3x_div_rn_noftz_f32_slowpath
        .type           $__internal_2_$__cuda_sm3x_div_rn_noftz_f32_slowpath,@function
        .size           $__internal_2_$__cuda_sm3x_div_rn_noftz_f32_slowpath,(.L_x_88 - $__internal_2_$__cuda_sm3x_div_rn_noftz_f32_slowpath)
$__internal_2_$__cuda_sm3x_div_rn_noftz_f32_slowpath:
[----:B------:R-:W-:Y:S01]  /*09f0*/  SHF.R.U32.HI R11, RZ, 0x17, R4 ;  /* 0x00000017ff0b7819 */ /* 0x000fe20000011604 */
[----:B------:R-:W-:Y:S01]  /*0a00*/  BSSY.RECONVERGENT B1, `(.L_x_62) ;  /* 0x0000064000017945 */ /* 0x000fe20003800200 */
[----:B------:R-:W-:Y:S01]  /*0a10*/  SHF.R.U32.HI R0, RZ, 0x17, R3 ;  /* 0x00000017ff007819 */ /* 0x000fe20000011603 */
[----:B------:R-:W-:Y:S01]  /*0a20*/  IMAD.MOV.U32 R14, RZ, RZ, 0x42c80000 ;  /* 0x42c80000ff0e7424 */ /* 0x000fe200078e00ff */
[----:B------:R-:W-:Y:S02]  /*0a30*/  LOP3.LUT R11, R11, 0xff, RZ, 0xc0, !PT ;  /* 0x000000ff0b0b7812 */ /* 0x000fe400078ec0ff */
[----:B------:R-:W-:-:S03]  /*0a40*/  LOP3.LUT R16, R0, 0xff, RZ, 0xc0, !PT ;  /* 0x000000ff00107812 */ /* 0x000fc600078ec0ff */
[----:B------:R-:W-:Y:S01]  /*0a50*/  VIADD R15, R11, 0xffffffff ;  /* 0xffffffff0b0f7836 */ /* 0x000fe20000000000 */
[----:B------:R-:W-:-:S04]  /*0a60*/  IADD3 R17, PT, PT, R16, -0x1, RZ ;  /* 0xffffffff10117810 */ /* 0x000fc80007ffe0ff */
[----:B------:R-:W-:-:S04]  /*0a70*/  ISETP.GT.U32.AND P0, PT, R15, 0xfd, PT ;  /* 0x000000fd0f00780c */ /* 0x000fc80003f04070 */
[----:B------:R-:W-:-:S13]  /*0a80*/  ISETP.GT.U32.OR P0, PT, R17, 0xfd, P0 ;  /* 0x000000fd1100780c */ /* 0x000fda0000704470 */
[----:B------:R-:W-:Y:S01]  /*0a90*/  @!P0 MOV R13, RZ ;  /* 0x000000ff000d8202 */ /* 0x000fe20000000f00 */
        /* <DEDUP_REMOVED lines=8> */
[C---:B------:R-:W-:Y:S02]  /*0b20*/  FSETP.NEU.FTZ.AND P2, PT, |R3|.reuse, +INF , PT ;  /* 0x7f8000000300780b */ /* 0x040fe40003f5d200 */
        /* <DEDUP_REMOVED lines=14> */
[----:B------:R-:W-:Y:S02]  /*0c10*/  @!P1 FFMA R14, R0, 1.84467440737095516160e+19, RZ ;  /* 0x5f800000000e9823 */ /* 0x000fe400000000ff */
[----:B------:R-:W-:-:S07]  /*0c20*/  @!P1 IADD3 R13, PT, PT, R13, 0x40, RZ ;  /* 0x000000400d0d9810 */ /* 0x000fce0007ffe0ff */
.L_x_63:
[----:B------:R-:W-:Y:S01]  /*0c30*/  LEA R15, R11, 0xc0800000, 0x17 ;  /* 0xc08000000b0f7811 */ /* 0x000fe200078eb8ff */
[----:B------:R-:W-:Y:S01]  /*0c40*/  BSSY.RECONVERGENT B2, `(.L_x_68) ;  /* 0x0000036000027945 */ /* 0x000fe20003800200 */
[----:B------:R-:W-:-:S03]  /*0c50*/  IADD3 R16, PT, PT, R16, -0x7f, RZ ;  /* 0xffffff8110107810 */ /* 0x000fc60007ffe0ff */
[----:B------:R-:W-:Y:S02]  /*0c60*/  IMAD.IADD R17, R14, 0x1, -R15 ;  /* 0x000000010e117824 */ /* 0x000fe400078e0a0f */
[C---:B------:R-:W-:Y:S01]  /*0c70*/  IMAD R0, R16.reuse, -0x800000, R3 ;  /* 0xff80000010007824 */ /* 0x040fe200078e0203 */
[----:B------:R-:W-:Y:S01]  /*0c80*/  IADD3 R16, PT, PT, R16, 0x7f, -R11 ;  /* 0x0000007f10107810 */ /* 0x000fe20007ffe80b */
[----:B------:R-:W0:Y:S01]  /*0c90*/  MUFU.RCP R14, R17 ;  /* 0x00000011000e7308 */ /* 0x000e220000001000 */
[----:B------:R-:W-:-:S03]  /*0ca0*/  FADD.FTZ R15, -R17, -RZ ;  /* 0x800000ff110f7221 */ /* 0x000fc60000010100 */
[----:B------:R-:W-:Y:S02]  /*0cb0*/  IMAD.IADD R16, R16, 0x1, R13 ;  /* 0x0000000110107824 */ /* 0x000fe400078e020d */
[----:B0-----:R-:W-:-:S04]  /*0cc0*/  FFMA R19, R14, R15, 1 ;  /* 0x3f8000000e137423 */ /* 0x001fc8000000000f */
[----:B------:R-:W-:-:S04]  /*0cd0*/  FFMA R3, R14, R19, R14 ;  /* 0x000000130e037223 */ /* 0x000fc8000000000e */
[----:B------:R-:W-:-:S04]  /*0ce0*/  FFMA R14, R0, R3, RZ ;  /* 0x00000003000e7223 */ /* 0x000fc800000000ff */
[----:B------:R-:W-:-:S04]  /*0cf0*/  FFMA R18, R15, R14, R0 ;  /* 0x0000000e0f127223 */ /* 0x000fc80000000000 */
[----:B------:R-:W-:-:S04]  /*0d00*/  FFMA R14, R3, R18, R14 ;  /* 0x00000012030e7223 */ /* 0x000fc8000000000e */
[----:B------:R-:W-:-:S04]  /*0d10*/  FFMA R15, R15, R14, R0 ;  /* 0x0000000e0f0f7223 */ /* 0x000fc80000000000 */
[----:B------:R-:W-:-:S05]  /*0d20*/  FFMA R0, R3, R15, R14 ;  /* 0x0000000f03007223 */ /* 0x000fca000000000e */
[----:B------:R-:W-:-:S04]  /*0d30*/  SHF.R.U32.HI R11, RZ, 0x17, R0 ;  /* 0x00000017ff0b7819 */ /* 0x000fc80000011600 */
[----:B------:R-:W-:-:S04]  /*0d40*/  LOP3.LUT R11, R11, 0xff, RZ, 0xc0, !PT ;  /* 0x000000ff0b0b7812 */ /* 0x000fc800078ec0ff */
[----:B------:R-:W-:-:S05]  /*0d50*/  IADD3 R17, PT, PT, R11, R16, RZ ;  /* 0x000000100b117210 */ /* 0x000fca0007ffe0ff */
[----:B------:R-:W-:-:S05]  /*0d60*/  VIADD R11, R17, 0xffffffff ;  /* 0xffffffff110b7836 */ /* 0x000fca0000000000 */
        /* <DEDUP_REMOVED lines=10> */
[C---:B------:R-:W-:Y:S02]  /*0e10*/  IADD3 R16, PT, PT, R17.reuse, 0x20, RZ ;  /* 0x0000002011107810 */ /* 0x040fe40007ffe0ff */
[----:B------:R-:W-:Y:S02]  /*0e20*/  ISETP.NE.AND P2, PT, R17, RZ, PT ;  /* 0x000000ff1100720c */ /* 0x000fe40003f45270 */
[----:B------:R-:W-:Y:S01]  /*0e30*/  LOP3.LUT R13, R11, 0x7fffff, RZ, 0xc0, !PT ;  /* 0x007fffff0b0d7812 */ /* 0x000fe200078ec0ff */
[CCC-:B------:R-:W-:Y:S01]  /*0e40*/  FFMA.RP R11, R3.reuse, R15.reuse, R14.reuse ;  /* 0x0000000f030b7223 */ /* 0x1c0fe2000000800e */
[----:B------:R-:W-:Y:S01]  /*0e50*/  FFMA.RM R14, R3, R15, R14 ;  /* 0x0000000f030e7223 */ /* 0x000fe2000000400e */
[----:B------:R-:W-:Y:S01]  /*0e60*/  IMAD.MOV R3, RZ, RZ, -R17 ;  /* 0x000000ffff037224 */ /* 0x000fe200078e0a11 */
[----:B------:R-:W-:Y:S02]  /*0e70*/  LOP3.LUT R13, R13, 0x800000, RZ, 0xfc, !PT ;  /* 0x008000000d0d7812 */ /* 0x000fe400078efcff */
[----:B------:R-:W-:-:S02]  /*0e80*/  ISETP.NE.AND P1, PT, R17, RZ, PT ;  /* 0x000000ff1100720c */ /* 0x000fc40003f25270 */
[----:B------:R-:W-:Y:S02]  /*0e90*/  SHF.L.U32 R16, R13, R16, RZ ;  /* 0x000000100d107219 */ /* 0x000fe400000006ff */
[----:B------:R-:W-:Y:S02]  /*0ea0*/  FSETP.NEU.FTZ.AND P0, PT, R11, R14, PT ;  /* 0x0000000e0b00720b */ /* 0x000fe40003f1d000 */
[----:B------:R-:W-:Y:S02]  /*0eb0*/  SEL R14, R3, RZ, P2 ;  /* 0x000000ff030e7207 */ /* 0x000fe40001000000 */
[----:B------:R-:W-:Y:S02]  /*0ec0*/  ISETP.NE.AND P1, PT, R16, RZ, P1 ;  /* 0x000000ff1000720c */ /* 0x000fe40000f25270 */
[----:B------:R-:W-:Y:S02]  /*0ed0*/  SHF.R.U32.HI R14, RZ, R14, R13 ;  /* 0x0000000eff0e7219 */ /* 0x000fe4000001160d */
[----:B------:R-:W-:-:S02]  /*0ee0*/  PLOP3.LUT P0, PT, P0, P1, PT, 0xf8, 0x8f ;  /* 0x00000000008f781c */ /* 0x000fc40000703f70 */
[----:B------:R-:W-:Y:S02]  /*0ef0*/  SHF.R.U32.HI R16, RZ, 0x1, R14 ;  /* 0x00000001ff107819 */ /* 0x000fe4000001160e */
[----:B------:R-:W-:-:S04]  /*0f00*/  SEL R3, RZ, 0x1, !P0 ;  /* 0x00000001ff037807 */ /* 0x000fc80004000000 */
[----:B------:R-:W-:-:S04]  /*0f10*/  LOP3.LUT R3, R3, 0x1, R16, 0xf8, !PT ;  /* 0x0000000103037812 */ /* 0x000fc800078ef810 */
[----:B------:R-:W-:-:S04]  /*0f20*/  LOP3.LUT R3, R3, R14, RZ, 0xc0, !PT ;  /* 0x0000000e03037212 */ /* 0x000fc800078ec0ff */
[----:B------:R-:W-:-:S04]  /*0f30*/  IADD3 R3, PT, PT, R16, R3, RZ ;  /* 0x0000000310037210 */ /* 0x000fc80007ffe0ff */
[----:B------:R-:W-:Y:S01]  /*0f40*/  LOP3.LUT R0, R3, R0, RZ, 0xfc, !PT ;  /* 0x0000000003007212 */ /* 0x000fe200078efcff */
[----:B------:R-:W-:Y:S06]  /*0f50*/  BRA `(.L_x_71) ;  /* 0x0000000000107947 */ /* 0x000fec0003800000 */
.L_x_70:
[----:B------:R-:W-:-:S04]  /*0f60*/  LOP3.LUT R0, R0, 0x80000000, RZ, 0xc0, !PT ;  /* 0x8000000000007812 */ /* 0x000fc800078ec0ff */
[----:B------:R-:W-:Y:S01]  /*0f70*/  LOP3.LUT R0, R0, 0x7f800000, RZ, 0xfc, !PT ;  /* 0x7f80000000007812 */ /* 0x000fe200078efcff */
[----:B------:R-:W-:Y:S06]  /*0f80*/  BRA `(.L_x_71) ;  /* 0x0000000000047947 */ /* 0x000fec0003800000 */
.L_x_69:
[----:B------:R-:W-:-:S07]  /*0f90*/  IMAD R0, R16, 0x800000, R0 ;  /* 0x0080000010007824 */ /* 0x000fce00078e0200 */
.L_x_71:
[----:B------:R-:W-:Y:S05]  /*0fa0*/  BSYNC.RECONVERGENT B2 ;  /* 0x0000000000027941 */ /* 0x000fea0003800200 */
.L_x_68:
[----:B------:R-:W-:Y:S05]  /*0fb0*/  BRA `(.L_x_72) ;  /* 0x0000000000207947 */ /* 0x000fea0003800000 */
.L_x_67:
[----:B------:R-:W-:-:S04]  /*0fc0*/  LOP3.LUT R0, R14, 0x80000000, R3, 0x48, !PT ;  /* 0x800000000e007812 */ /* 0x000fc800078e4803 */
[----:B------:R-:W-:Y:S01]  /*0fd0*/  LOP3.LUT R0, R0, 0x7f800000, RZ, 0xfc, !PT ;  /* 0x7f80000000007812 */ /* 0x000fe200078efcff */
[----:B------:R-:W-:Y:S06]  /*0fe0*/  BRA `(.L_x_72) ;  /* 0x0000000000147947 */ /* 0x000fec0003800000 */
.L_x_66:
[----:B------:R-:W-:Y:S01]  /*0ff0*/  LOP3.LUT R0, R14, 0x80000000, R3, 0x48, !PT ;  /* 0x800000000e007812 */ /* 0x000fe200078e4803 */
[----:B------:R-:W-:Y:S06]  /*1000*/  BRA `(.L_x_72) ;  /* 0x00000000000c7947 */ /* 0x000fec0003800000 */
.L_x_65:
[----:B------:R-:W0:Y:S01]  /*1010*/  MUFU.RSQ R0, -QNAN ;  /* 0xffc0000000007908 */ /* 0x000e220000001400 */
[----:B------:R-:W-:Y:S05]  /*1020*/  BRA `(.L_x_72) ;  /* 0x0000000000047947 */ /* 0x000fea0003800000 */
.L_x_64:
[----:B------:R-:W-:-:S07]  /*1030*/  FADD.FTZ R0, R3, R0 ;  /* 0x0000000003007221 */ /* 0x000fce0000010000 */
.L_x_72:
[----:B------:R-:W-:Y:S05]  /*1040*/  BSYNC.RECONVERGENT B1 ;  /* 0x0000000000017941 */ /* 0x000fea0003800200 */
.L_x_62:
[----:B------:R-:W-:-:S04]  /*1050*/  HFMA2 R13, -RZ, RZ, 0, 0 ;  /* 0x00000000ff0d7431 */ /* 0x000fc800000001ff */
[----:B0-----:R-:W-:Y:S05]  /*1060*/  RET.REL.NODEC R12 `(_Z8saturatePK6uchar4PS_iiiii) ;  /* 0xffffffec0ce47950 */ /* 0x001fea0003c3ffff */
.L_x_73:
        /* <DEDUP_REMOVED lines=9> */
.L_x_88:


//--------------------- .text._Z8contrastPKhPhiiff --------------------------
	.section	.text._Z8contrastPKhPhiiff,"ax",@progbits
	.align	128
        .global         _Z8contrastPKhPhiiff
        .type           _Z8contrastPKhPhiiff,@function
        .size           _Z8contrastPKhPhiiff,(.L_x_97 - _Z8contrastPKhPhiiff)
        .other          _Z8contrastPKhPhiiff,@"STO_CUDA_ENTRY STV_DEFAULT"
_Z8contrastPKhPhiiff:
.text._Z8contrastPKhPhiiff:
        /* <DEDUP_REMOVED lines=14> */
[----:B------:R-:W0:Y:S01]  /*00e0*/  LDCU.128 UR8, c[0x0][0x380] ;  /* 0x00007000ff0877ac */ /* 0x000e220008000c00 */
[----:B------:R-:W-:Y:S01]  /*00f0*/  SHF.R.S32.HI R8, RZ, 0x1f, R0 ;  /* 0x0000001fff087819 */ /* 0x000fe20000011400 */
[----:B------:R-:W1:Y:S01]  /*0100*/  LDC.64 R6, c[0x0][0x398] ;  /* 0x0000e600ff067b82 */ /* 0x000e620000000a00 */
[----:B------:R-:W2:Y:S01]  /*0110*/  LDCU.64 UR4, c[0x0][0x358] ;  /* 0x00006b00ff0477ac */ /* 0x000ea20008000a00 */
[----:B0-----:R-:W-:-:S04]  /*0120*/  IADD3 R2, P0, PT, R0, UR8, RZ ;  /* 0x0000000800027c10 */ /* 0x001fc8000ff1e0ff */
[----:B------:R-:W-:-:S05]  /*0130*/  IADD3.X R3, PT, PT, R8, UR9, RZ, P0, !PT ;  /* 0x0000000908037c10 */ /* 0x000fca00087fe4ff */
[----:B--2---:R-:W2:Y:S02]  /*0140*/  LDG.E.U8 R2, desc[UR4][R2.64] ;  /* 0x0000000402027981 */ /* 0x004ea4000c1e1100 */
[----:B--2---:R-:W-:-:S05]  /*0150*/  I2FP.F32.U32 R5, R2 ;  /* 0x0000000200057245 */ /* 0x004fca0000201000 */
[----:B-1----:R-:W-:-:S04]  /*0160*/  FADD R5, R5, -R6 ;  /* 0x8000000605057221 */ /* 0x002fc80000000000 */
[----:B------:R-:W-:-:S05]  /*0170*/  FFMA R5, R5, R7, R6 ;  /* 0x0000000705057223 */ /* 0x000fca0000000006 */
[----:B------:R-:W-:-:S04]  /*0180*/  FSETP.GEU.AND P0, PT, R5, RZ, PT ;  /* 0x000000ff0500720b */ /* 0x000fc80003f0e000 */
[----:B------:R-:W-:Y:S02]  /*0190*/  FSEL R5, R5, RZ, P0 ;  /* 0x000000ff05057208 */ /* 0x000fe40000000000 */
[----:B------:R-:W-:Y:S02]  /*01a0*/  IADD3 R4, P0, PT, R0, UR10, RZ ;  /* 0x0000000a00047c10 */ /* 0x000fe4000ff1e0ff */
[----:B------:R-:W-:Y:S02]  /*01b0*/  FMNMX.NAN R6, R5, 255, PT ;  /* 0x437f000005067809 */ /* 0x000fe40003820000 */
[----:B------:R-:W-:Y:S02]  /*01c0*/  IADD3.X R5, PT, PT, R8, UR11, RZ, P0, !PT ;  /* 0x0000000b08057c10 */ /* 0x000fe400087fe4ff */
[----:B------:R-:W0:Y:S03]  /*01d0*/  F2I.U32.TRUNC.NTZ R7, R6 ;  /* 0x0000000600077305 */ /* 0x000e26000020f000 */
[----:B0-----:R-:W-:Y:S01]  /*01e0*/  STG.E.U8 desc[UR4][R4.64], R7 ;  /* 0x0000000704007986 */ /* 0x001fe2000c101104 */
[----:B------:R-:W-:Y:S05]  /*01f0*/  EXIT ;  /* 0x000000000000794d */ /* 0x000fea0003800000 */
.L_x_74:
        /* <DEDUP_REMOVED lines=16> */
.L_x_97:


//--------------------- .text._Z14contrastLegacyPKhPhiii --------------------------
	.section	.text._Z14contrastLegacyPKhPhiii,"ax",@progbits
	.align	128
        .global         _Z14contrastLegacyPKhPhiii
        .type           _Z14contrastLegacyPKhPhiii,@function
        .size           _Z14contrastLegacyPKhPhiii,(.L_x_98 - _Z14contrastLegacyPKhPhiii)
        .other          _Z14contrastLegacyPKhPhiii,@"STO_CUDA_ENTRY STV_DEFAULT"
_Z14contrastLegacyPKhPhiii:
.text._Z14contrastLegacyPKhPhiii:
        /* <DEDUP_REMOVED lines=16> */
[----:B------:R-:W1:Y:S01]  /*0100*/  LDCU.64 UR4, c[0x0][0x358] ;  /* 0x00006b00ff0477ac */ /* 0x000e620008000a00 */
[----:B------:R-:W2:Y:S01]  /*0110*/  LDCU UR6, c[0x0][0x398] ;  /* 0x00007300ff0677ac */ /* 0x000ea20008000800 */
[----:B0-----:R-:W-:-:S04]  /*0120*/  IADD3 R2, P0, PT, R0, UR8, RZ ;  /* 0x0000000800027c10 */ /* 0x001fc8000ff1e0ff */
[----:B------:R-:W-:-:S05]  /*0130*/  IADD3.X R3, PT, PT, R5, UR9, RZ, P0, !PT ;  /* 0x0000000905037c10 */ /* 0x000fca00087fe4ff */
[----:B-1----:R-:W3:Y:S02]  /*0140*/  LDG.E.U8 R2, desc[UR4][R2.64] ;  /* 0x0000000402027981 */ /* 0x002ee4000c1e1100 */
[C---:B---3--:R-:W-:Y:S01]  /*0150*/  ISETP.GT.U32.AND P0, PT, R2.reuse, 0x7e, PT ;  /* 0x0000007e0200780c */ /* 0x048fe20003f04070 */
[----:B--2---:R-:W-:-:S12]  /*0160*/  VIADD R4, R2, UR6 ;  /* 0x0000000602047c36 */ /* 0x004fd80008000000 */
[----:B------:R-:W-:-:S05]  /*0170*/  @!P0 VIADD R4, R2, -UR6 ;  /* 0x8000000602048c36 */ /* 0x000fca0008000000 */
[----:B------:R-:W-:-:S04]  /*0180*/  I2FP.F32.S32 R4, R4 ;  /* 0x0000000400047245 */ /* 0x000fc80000201400 */
[----:B------:R-:W-:-:S04]  /*0190*/  FSETP.GEU.AND P0, PT, R4, RZ, PT ;  /* 0x000000ff0400720b */ /* 0x000fc80003f0e000 */
[----:B------:R-:W-:-:S04]  /*01a0*/  FSEL R4, R4, RZ, P0 ;  /* 0x000000ff04047208 */ /* 0x000fc80000000000 */
[----:B------:R-:W-:Y:S02]  /*01b0*/  FMNMX.NAN R6, R4, 255, PT ;  /* 0x437f000004067809 */ /* 0x000fe40003820000 */
[----:B------:R-:W-:Y:S02]  /*01c0*/  IADD3 R4, P0, PT, R0, UR10, RZ ;  /* 0x0000000a00047c10 */ /* 0x000fe4000ff1e0ff */
[----:B------:R-:W0:Y:S02]  /*01d0*/  F2I.U32.TRUNC.NTZ R7, R6 ;  /* 0x0000000600077305 */ /* 0x000e24000020f000 */
[----:B------:R-:W-:-:S05]  /*01e0*/  IADD3.X R5, PT, PT, R5, UR11, RZ, P0, !PT ;  /* 0x0000000b05057c10 */ /* 0x000fca00087fe4ff */
[----:B0-----:R-:W-:Y:S01]  /*01f0*/  STG.E.U8 desc[UR4][R4.64], R7 ;  /* 0x0000000704007986 */ /* 0x001fe2000c101104 */
[----:B------:R-:W-:Y:S05]  /*0200*/  EXIT ;  /* 0x000000000000794d */ /* 0x000fea0003800000 */
.L_x_75:
        /* <DEDUP_REMOVED lines=15> */
.L_x_98:


//--------------------- .text._Z10brightnessPKhPhiii --------------------------
	.section	.text._Z10brightnessPKhPhiii,"ax",@progbits
	.align	128
        .global         _Z10brightnessPKhPhiii
        .type           _Z10brightnessPKhPhiii,@function
        .size           _Z10brightnessPKhPhiii,(.L_x_99 - _Z10brightnessPKhPhiii)
        .other          _Z10brightnessPKhPhiii,@"STO_CUDA_ENTRY STV_DEFAULT"
_Z10brightnessPKhPhiii:
.text._Z10brightnessPKhPhiii:
        /* <DEDUP_REMOVED lines=20> */
[----:B-1----:R-:W2:Y:S02]  /*0140*/  LDG.E.U8 R2, desc[UR4][R2.64] ;  /* 0x0000000402027981 */ /* 0x002ea4000c1e1100 */
[----:B--2---:R-:W-:-:S05]  /*0150*/  VIADD R4, R2, UR6 ;  /* 0x0000000602047c36 */ /* 0x004fca0008000000 */
        /* <DEDUP_REMOVED lines=9> */
.L_x_76:
        /* <DEDUP_REMOVED lines=9> */
.L_x_99:


//--------------------- .text._Z6invertPKhPhii    --------------------------
	.section	.text._Z6invertPKhPhii,"ax",@progbits
	.align	128
        .global         _Z6invertPKhPhii
        .type           _Z6invertPKhPhii,@function
        .size           _Z6invertPKhPhii,(.L_x_100 - _Z6invertPKhPhii)
        .other          _Z6invertPKhPhii,@"STO_CUDA_ENTRY STV_DEFAULT"
_Z6invertPKhPhii:
.text._Z6invertPKhPhii:
        /* <DEDUP_REMOVED lines=17> */
[----:B0-----:R-:W-:-:S04]  /*0110*/  IADD3 R2, P0, PT, R0, UR8, RZ ;  /* 0x0000000800027c10 */ /* 0x001fc8000ff1e0ff */
[----:B------:R-:W-:-:S05]  /*0120*/  IADD3.X R3, PT, PT, R5, UR9, RZ, P0, !PT ;  /* 0x0000000905037c10 */ /* 0x000fca00087fe4ff */
[----:B-1----:R-:W2:Y:S01]  /*0130*/  LDG.E.U8 R2, desc[UR4][R2.64] ;  /* 0x0000000402027981 */ /* 0x002ea2000c1e1100 */
[----:B------:R-:W-:-:S04]  /*0140*/  IADD3 R4, P0, PT, R0, UR10, RZ ;  /* 0x0000000a00047c10 */ /* 0x000fc8000ff1e0ff */
[----:B------:R-:W-:Y:S01]  /*0150*/  IADD3.X R5, PT, PT, R5, UR11, RZ, P0, !PT ;  /* 0x0000000b05057c10 */ /* 0x000fe200087fe4ff */
[----:B--2---:R-:W-:-:S05]  /*0160*/  IMAD.MOV R7, RZ, RZ, -R2 ;  /* 0x000000ffff077224 */ /* 0x004fca00078e0a02 */
[----:B------:R-:W-:-:S05]  /*0170*/  PRMT R7, R7, 0x7710, RZ ;  /* 0x0000771007077816 */ /* 0x000fca00000000ff */
[----:B------:R-:W-:Y:S01]  /*0180*/  STG.E.U8 desc[UR4][R4.64], R7 ;  /* 0x0000000704007986 */ /* 0x000fe2000c101104 */
[----:B------:R-:W-:Y:S05]  /*0190*/  EXIT ;  /* 0x000000000000794d */ /* 0x000fea0003800000 */
.L_x_77:
        /* <DEDUP_REMOVED lines=14> */
.L_x_100:


//--------------------- .text._Z10box_filterPKhPhiii --------------------------
	.section	.text._Z10box_filterPKhPhiii,"ax",@progbits
	.align	128
        .global         _Z10box_filterPKhPhiii
        .type           _Z10box_filterPKhPhiii,@function
        .size           _Z10box_filterPKhPhiii,(.L_x_101 - _Z10box_filterPKhPhiii)
        .other          _Z10box_filterPKhPhiii,@"STO_CUDA_ENTRY STV_DEFAULT"
_Z10box_filterPKhPhiii:
.text._Z10box_filterPKhPhiii:
        /* <DEDUP_REMOVED lines=13> */
[----:B------:R-:W0:Y:S01]  /*00d0*/  LDCU UR6, c[0x0][0x398] ;  /* 0x00007300ff0677ac */ /* 0x000e220008000800 */
[----:B------:R-:W-:Y:S01]  /*00e0*/  IMAD.MOV.U32 R6, RZ, RZ, RZ ;  /* 0x000000ffff067224 */ /* 0x000fe200078e00ff */
[----:B------:R-:W1:Y:S01]  /*00f0*/  LDCU.64 UR14, c[0x0][0x358] ;  /* 0x00006b00ff0e77ac */ /* 0x000e620008000a00 */
[----:B0-----:R-:W-:-:S09]  /*0100*/  UISETP.GE.AND UP0, UPT, UR6, 0x1, UPT ;  /* 0x000000010600788c */ /* 0x001fd2000bf06270 */
[----:B-1----:R-:W-:Y:S05]  /*0110*/  BRA.U !UP0, `(.L_x_78) ;  /* 0x0000000d08647547 */ /* 0x002fea000b800000 */
[----:B------:R-:W-:Y:S01]  /*0120*/  ULOP3.LUT UR17, UR6, 0x7, URZ, 0xc0, !UPT ;  /* 0x0000000706117892 */ /* 0x000fe2000f8ec0ff */
[----:B------:R-:W-:Y:S01]  /*0130*/  IMAD.MOV.U32 R6, RZ, RZ, RZ ;  /* 0x000000ffff067224 */ /* 0x000fe200078e00ff */
[----:B------:R-:W-:Y:S02]  /*0140*/  USHF.R.U32.HI UR4, URZ, 0x1, UR6 ;  /* 0x00000001ff047899 */ /* 0x000fe40008011606 */
[----:B------:R-:W-:Y:S02]  /*0150*/  UIADD3 UR5, UPT, UPT, UR17, -0x1, URZ ;  /* 0xffffffff11057890 */ /* 0x000fe4000fffe0ff */
[----:B------:R-:W-:Y:S02]  /*0160*/  ULOP3.LUT UR18, UR6, 0x3, URZ, 0xc0, !UPT ;  /* 0x0000000306127892 */ /* 0x000fe4000f8ec0ff */
[----:B------:R-:W-:Y:S01]  /*0170*/  VIADD R20, R0, -UR4 ;  /* 0x8000000400147c36 */ /* 0x000fe20008000000 */
[----:B------:R-:W-:Y:S01]  /*0180*/  UIADD3 UR11, UPT, UPT, UR12, -0x1, URZ ;  /* 0xffffffff0c0b7890 */ /* 0x000fe2000fffe0ff */
[----:B------:R-:W-:Y:S01]  /*0190*/  VIADD R21, R5, -UR4 ;  /* 0x8000000405157c36 */ /* 0x000fe20008000000 */
[----:B------:R-:W-:-:S02]  /*01a0*/  UIADD3 UR16, UPT, UPT, UR13, -0x1, URZ ;  /* 0xffffffff0d107890 */ /* 0x000fc4000fffe0ff */
[----:B------:R-:W-:Y:S02]  /*01b0*/  ULOP3.LUT UR6, UR6, 0x7ffffff8, URZ, 0xc0, !UPT ;  /* 0x7ffffff806067892 */ /* 0x000fe4000f8ec0ff */
[----:B------:R-:W-:Y:S01]  /*01c0*/  UISETP.GE.U32.AND UP0, UPT, UR5, 0x3, UPT ;  /* 0x000000030500788c */ /* 0x000fe2000bf06070 */
[----:B------:R-:W-:-:S10]  /*01d0*/  UMOV UR4, URZ ;  /* 0x000000ff00047c82 */ /* 0x000fd40008000000 */
.L_x_84:
[----:B------:R-:W0:Y:S01]  /*01e0*/  LDCU UR21, c[0x0][0x398] ;  /* 0x00007300ff1577ac */ /* 0x000e220008000800 */
[----:B------:R-:W-:Y:S01]  /*01f0*/  VIADDMNMX R4, R20, UR4, RZ, !PT ;  /* 0x0000000414047c46 */ /* 0x000fe2000f8001ff */
[----:B------:R-:W1:Y:S01]  /*0200*/  LDCU UR5, c[0x0][0x390] ;  /* 0x00007200ff0577ac */ /* 0x000e620008000800 */
[----:B0-----:R-:W-:Y:S02]  /*0210*/  UISETP.GE.U32.AND UP2, UPT, UR21, 0x8, UPT ;  /* 0x000000081500788c */ /* 0x001fe4000bf46070 */
[----:B------:R-:W-:Y:S01]  /*0220*/  UIMAD UR9, UR4, UR21, URZ ;  /* 0x00000015040972a4 */ /* 0x000fe2000f8e02ff */
[C---:B-1----:R-:W-:Y:S01]  /*0230*/  ISETP.GE.AND P0, PT, R4.reuse, UR5, PT ;  /* 0x0000000504007c0c */ /* 0x042fe2000bf06270 */
[----:B------:R-:W-:Y:S01]  /*0240*/  UIADD3 UR4, UPT, UPT, UR4, 0x1, URZ ;  /* 0x0000000104047890 */ /* 0x000fe2000fffe0ff */
[----:B------:R-:W-:Y:S02]  /*0250*/  UMOV UR5, URZ ;  /* 0x000000ff00057c82 */ /* 0x000fe40008000000 */
[----:B------:R-:W-:Y:S01]  /*0260*/  SEL R4, R4, UR11, !P0 ;  /* 0x0000000b04047c07 */ /* 0x000fe2000c000000 */
[----:B------:R-:W-:Y:S01]  /*0270*/  UISETP.NE.AND UP1, UPT, UR4, UR21, UPT ;  /* 0x000000150400728c */ /* 0x000fe2000bf25270 */
[----:B------:R-:W-:Y:S10]  /*0280*/  BRA.U !UP2, `(.L_x_79) ;  /* 0x000000050a6c7547 */ /* 0x000ff4000b800000 */
[----:B------:R-:W0:Y:S01]  /*0290*/  LDCU UR24, c[0x0][0x394] ;  /* 0x00007280ff1877ac */ /* 0x000e220008000800 */
[----:B------:R-:W1:Y:S01]  /*02a0*/  LDCU.64 UR22, c[0x0][0x380] ;  /* 0x00007000ff1677ac */ /* 0x000e620008000a00 */
[----:B------:R-:W-:-:S05]  /*02b0*/  UMOV UR5, URZ ;  /* 0x000000ff00057c82 */ /* 0x000fca0008000000 */
.L_x_80:
[----:B------:R-:W-:-:S05]  /*02c0*/  VIADD R11, R21, UR5 ;  /* 0x00000005150b7c36 */ /* 0x000fca0008000000 */
[----:B------:R-:W-:Y:S02]  /*02d0*/  VIMNMX R2, PT, PT, RZ, R11, !PT ;  /* 0x0000000bff027248 */ /* 0x000fe40007fe0100 */
[----:B------:R-:W-:Y:S02]  /*02e0*/  VIADDMNMX R7, R11, 0x1, RZ, !PT ;  /* 0x000000010b077846 */ /* 0x000fe400078001ff */
[C---:B0-----:R-:W-:Y:S02]  /*02f0*/  ISETP.GE.AND P0, PT, R2.reuse, UR24, PT ;  /* 0x0000001802007c0c */ /* 0x041fe4000bf06270 */
[----:B------:R-:W-:Y:S02]  /*0300*/  ISETP.GE.AND P1, PT, R7, UR24, PT ;  /* 0x0000001807007c0c */ /* 0x000fe4000bf26270 */
[----:B------:R-:W-:Y:S02]  /*0310*/  SEL R3, R2, UR16, !P0 ;  /* 0x0000001002037c07 */ /* 0x000fe4000c000000 */
[----:B------:R-:W-:-:S02]  /*0320*/  VIADDMNMX R8, R11, 0x2, RZ, !PT ;  /* 0x000000020b087846 */ /* 0x000fc400078001ff */
[----:B------:R-:W-:Y:S01]  /*0330*/  SEL R7, R7, UR16, !P1 ;  /* 0x0000001007077c07 */ /* 0x000fe2000c800000 */
[----:B------:R-:W-:Y:S01]  /*0340*/  IMAD R3, R4, UR24, R3 ;  /* 0x0000001804037c24 */ /* 0x000fe2000f8e0203 */
[----:B------:R-:W-:Y:S02]  /*0350*/  ISETP.GE.AND P2, PT, R8, UR24, PT ;  /* 0x0000001808007c0c */ /* 0x000fe4000bf46270 */
[----:B------:R-:W-:Y:S01]  /*0360*/  VIADDMNMX R14, R11, 0x3, RZ, !PT ;  /* 0x000000030b0e7846 */ /* 0x000fe200078001ff */
[----:B------:R-:W-:Y:S01]  /*0370*/  IMAD R7, R4, UR24, R7 ;  /* 0x0000001804077c24 */ /* 0x000fe2000f8e0207 */
[----:B------:R-:W-:Y:S02]  /*0380*/  SEL R9, R8, UR16, !P2 ;  /* 0x0000001008097c07 */ /* 0x000fe4000d000000 */
[----:B-1----:R-:W-:Y:S02]  /*0390*/  IADD3 R12, P1, PT, R3, UR22, RZ ;  /* 0x00000016030c7c10 */ /* 0x002fe4000ff3e0ff */
[----:B------:R-:W-:Y:S01]  /*03a0*/  IADD3 R8, P2, PT, R7, UR22, RZ ;  /* 0x0000001607087c10 */ /* 0x000fe2000ff5e0ff */
[----:B------:R-:W-:Y:S01]  /*03b0*/  IMAD R10, R4, UR24, R9 ;  /* 0x00000018040a7c24 */ /* 0x000fe2000f8e0209 */
[----:B------:R-:W-:-:S02]  /*03c0*/  LEA.HI.X.SX32 R13, R3, UR23, 0x1, P1 ;  /* 0x00000017030d7c11 */ /* 0x000fc400088f0eff */
[----:B------:R-:W-:Y:S02]  /*03d0*/  ISETP.GE.AND P1, PT, R14, UR24, PT ;  /* 0x000000180e007c0c */ /* 0x000fe4000bf26270 */
[----:B------:R-:W-:Y:S02]  /*03e0*/  VIADDMNMX R16, R11, 0x4, RZ, !PT ;  /* 0x000000040b107846 */ /* 0x000fe400078001ff */
[----:B------:R-:W-:Y:S02]  /*03f0*/  LEA.HI.X.SX32 R9, R7, UR23, 0x1, P2 ;  /* 0x0000001707097c11 */ /* 0x000fe400090f0eff */
[----:B------:R-:W-:Y:S01]  /*0400*/  IADD3 R2, P0, PT, R10, UR22, RZ ;  /* 0x000000160a027c10 */ /* 0x000fe2000ff1e0ff */
[----:B------:R-:W2:Y:S01]  /*0410*/  LDG.E.U8 R7, desc[UR14][R12.64] ;  /* 0x0000000e0c077981 */ /* 0x000ea2000c1e1100 */
[----:B------:R-:W-:Y:S02]  /*0420*/  SEL R15, R14, UR16, !P1 ;  /* 0x000000100e0f7c07 */ /* 0x000fe4000c800000 */
[----:B------:R-:W-:Y:S01]  /*0430*/  VIADDMNMX R17, R11, 0x5, RZ, !PT ;  /* 0x000000050b117846 */ /* 0x000fe200078001ff */
[----:B------:R0:W3:Y:S01]  /*0440*/  LDG.E.U8 R8, desc[UR14][R8.64] ;  /* 0x0000000e08087981 */ /* 0x0000e2000c1e1100 */
[----:B------:R-:W-:Y:S01]  /*0450*/  ISETP.GE.AND P2, PT, R16, UR24, PT ;  /* 0x0000001810007c0c */ /* 0x000fe2000bf46270 */
[----:B------:R-:W-:Y:S01]  /*0460*/  IMAD R15, R4, UR24, R15 ;  /* 0x00000018040f7c24 */ /* 0x000fe2000f8e020f */
[----:B------:R-:W-:-:S02]  /*0470*/  LEA.HI.X.SX32 R3, R10, UR23, 0x1, P0 ;  /* 0x000000170a037c11 */ /* 0x000fc400080f0eff */
[----:B------:R-:W-:Y:S02]  /*0480*/  VIADDMNMX R18, R11, 0x6, RZ, !PT ;  /* 0x000000060b127846 */ /* 0x000fe400078001ff */
[----:B------:R-:W-:Y:S01]  /*0490*/  ISETP.GE.AND P0, PT, R17, UR24, PT ;  /* 0x0000001811007c0c */ /* 0x000fe2000bf06270 */
[----:B------:R1:W4:Y:S01]  /*04a0*/  LDG.E.U8 R10, desc[UR14][R2.64] ;  /* 0x0000000e020a7981 */ /* 0x000322000c1e1100 */
[----:B0-----:R-:W-:Y:S02]  /*04b0*/  SEL R9, R16, UR16, !P2 ;  /* 0x0000001010097c07 */ /* 0x001fe4000d000000 */
[----:B------:R-:W-:Y:S02]  /*04c0*/  VIADDMNMX R19, R11, 0x7, RZ, !PT ;  /* 0x000000070b137846 */ /* 0x000fe400078001ff */
[----:B------:R-:W-:Y:S01]  /*04d0*/  ISETP.GE.AND P2, PT, R18, UR24, PT ;  /* 0x0000001812007c0c */ /* 0x000fe2000bf46270 */
[----:B------:R-:W-:Y:S01]  /*04e0*/  IMAD R9, R4, UR24, R9 ;  /* 0x0000001804097c24 */ /* 0x000fe2000f8e0209 */
[----:B------:R-:W-:-:S02]  /*04f0*/  SEL R17, R17, UR16, !P0 ;  /* 0x0000001011117c07 */ /* 0x000fc4000c000000 */
[----:B------:R-:W-:Y:S02]  /*0500*/  IADD3 R14, P1, PT, R15, UR22, RZ ;  /* 0x000000160f0e7c10 */ /* 0x000fe4000ff3e0ff */
[----:B------:R-:W-:Y:S01]  /*0510*/  ISETP.GE.AND P0, PT, R19, UR24, PT ;  /* 0x0000001813007c0c */ /* 0x000fe2000bf06270 */
[----:B-1----:R-:W-:Y:S01]  /*0520*/  IMAD R3, R4, UR24, R17 ;  /* 0x0000001804037c24 */ /* 0x002fe2000f8e0211 */
[----:B------:R-:W-:Y:S02]  /*0530*/  SEL R11, R18, UR16, !P2 ;  /* 0x00000010120b7c07 */ /* 0x000fe4000d000000 */
[----:B------:R-:W-:Y:S02]  /*0540*/  LEA.HI.X.SX32 R15, R15, UR23, 0x1, P1 ;  /* 0x000000170f0f7c11 */ /* 0x000fe400088f0eff */
[----:B------:R-:W-:Y:S01]  /*0550*/  IADD3 R16, P1, PT, R9, UR22, RZ ;  /* 0x0000001609107c10 */ /* 0x000fe2000ff3e0ff */
[----:B------:R-:W-:Y:S01]  /*0560*/  IMAD R11, R4, UR24, R11 ;  /* 0x00000018040b7c24 */ /* 0x000fe2000f8e020b */
[----:B------:R-:W-:Y:S01]  /*0570*/  SEL R19, R19, UR16, !P0 ;  /* 0x0000001013137c07 */ /* 0x000fe2000c000000 */
[----:B------:R-:W5:Y:S01]  /*0580*/  LDG.E.U8 R14, desc[UR14][R14.64] ;  /* 0x0000000e0e0e7981 */ /* 0x000f62000c1e1100 */
[----:B------:R-:W-:-:S02]  /*0590*/  IADD3 R12, P0, PT, R3, UR22, RZ ;  /* 0x00000016030c7c10 */ /* 0x000fc4000ff1e0ff */
[----:B------:R-:W-:Y:S01]  /*05a0*/  LEA.HI.X.SX32 R17, R9, UR23, 0x1, P1 ;  /* 0x0000001709117c11 */ /* 0x000fe200088f0eff */
[----:B------:R-:W-:Y:S01]  /*05b0*/  IMAD R19, R4, UR24, R19 ;  /* 0x0000001804137c24 */ /* 0x000fe2000f8e0213 */
[----:B------:R-:W-:Y:S02]  /*05c0*/  IADD3 R2, P1, PT, R11, UR22, RZ ;  /* 0x000000160b027c10 */ /* 0x000fe4000ff3e0ff */
[----:B------:R-:W-:Y:S01]  /*05d0*/  LEA.HI.X.SX32 R13, R3, UR23, 0x1, P0 ;  /* 0x00000017030d7c11 */ /* 0x000fe200080f0eff */
[----:B------:R-:W5:Y:S01]  /*05e0*/  LDG.E.U8 R16, desc[UR14][R16.64] ;  /* 0x0000000e10107981 */ /* 0x000f62000c1e1100 */
[----:B------:R-:W-:Y:S02]  /*05f0*/  LEA.HI.X.SX32 R3, R11, UR23, 0x1, P1 ;  /* 0x000000170b037c11 */ /* 0x000fe400088f0eff */
[C---:B------:R-:W-:Y:S01]  /*0600*/  IADD3 R18, P0, PT, R19.reuse, UR22, RZ ;  /* 0x0000001613127c10 */ /* 0x040fe2000ff1e0ff */
[----:B------:R-:W5:Y:S03]  /*0610*/  LDG.E.U8 R12, desc[UR14][R12.64] ;  /* 0x0000000e0c0c7981 */ /* 0x000f66000c1e1100 */
[----:B------:R-:W-:Y:S01]  /*0620*/  LEA.HI.X.SX32 R19, R19, UR23, 0x1, P0 ;  /* 0x0000001713137c11 */ /* 0x000fe200080f0eff */
[----:B------:R-:W5:Y:S04]  /*0630*/  LDG.E.U8 R2, desc[UR14][R2.64] ;  /* 0x0000000e02027981 */ /* 0x000f68000c1e1100 */
[----:B------:R-:W5:Y:S01]  /*0640*/  LDG.E.U8 R18, desc[UR14][R18.64] ;  /* 0x0000000e12127981 */ /* 0x000f62000c1e1100 */
[----:B------:R-:W-:Y:S01]  /*0650*/  UIADD3 UR7, UPT, UPT, UR9, UR5, URZ ;  /* 0x0000000509077290 */ /* 0x000fe2000fffe0ff */
[----:B------:R-:W-:-:S03]  /*0660*/  UMOV UR8, 0x4c ;  /* 0x0000004c00087882 */ /* 0x000fc60000000000 */
[----:B------:R-:W-:-:S12]  /*0670*/  ULEA UR7, UR7, UR8, 0x2 ;  /* 0x0000000807077291 */ /* 0x000fd8000f8e10ff */
[----:B------:R-:W0:Y:S01]  /*0680*/  LDCU UR8, c[0x3][UR7] ;  /* 0x00c00000070877ac */ /* 0x000e220008000800 */
[----:B------:R-:W1:Y:S01]  /*0690*/  LDCU UR10, c[0x3][UR7+0x4] ;  /* 0x00c00080070a77ac */ /* 0x000e620008000800 */
[----:B------:R-:W4:Y:S01]  /*06a0*/  LDCU UR19, c[0x3][UR7+0x8] ;  /* 0x00c00100071377ac */ /* 0x000f220008000800 */
[----:B------:R-:W5:Y:S01]  /*06b0*/  LDCU UR20, c[0x3][UR7+0xc] ;  /* 0x00c00180071477ac */ /* 0x000f620008000800 */
[----:B------:R-:W-:-:S04]  /*06c0*/  UIADD3 UR5, UPT, UPT, UR5, 0x8, URZ ;  /* 0x0000000805057890 */ /* 0x000fc8000fffe0ff */
[----:B------:R-:W-:Y:S01]  /*06d0*/  UISETP.NE.AND UP2, UPT, UR5, UR6, UPT ;  /* 0x000000060500728c */ /* 0x000fe2000bf45270 */
[----:B--2---:R-:W-:Y:S02]  /*06e0*/  I2FP.F32.U32 R7, R7 ;  /* 0x0000000700077245 */ /* 0x004fe40000201000 */
[----:B---3--:R-:W-:-:S03]  /*06f0*/  I2FP.F32.U32 R8, R8 ;  /* 0x0000000800087245 */ /* 0x008fc60000201000 */
[----:B0-----:R-:W-:Y:S01]  /*0700*/  FFMA R7, R7, UR8, R6 ;  /* 0x0000000807077c23 */ /* 0x001fe20008000006 */
[----:B------:R-:W0:Y:S03]  /*0710*/  LDCU UR8, c[0x3][UR7+0x10] ;  /* 0x00c00200070877ac */ /* 0x000e260008000800 */
[----:B-1----:R-:W-:Y:S01]  /*0720*/  FFMA R7, R8, UR10, R7 ;  /* 0x0000000a08077c23 */ /* 0x002fe20008000007 */
[----:B------:R-:W1:Y:S01]  /*0730*/  LDCU UR10, c[0x3][UR7+0x14] ;  /* 0x00c00280070a77ac */ /* 0x000e620008000800 */
[----:B----4-:R-:W-:-:S05]  /*0740*/  I2FP.F32.U32 R10, R10 ;  /* 0x0000000a000a7245 */ /* 0x010fca0000201000 */
[----:B------:R-:W-:Y:S01]  /*0750*/  FFMA R7, R10, UR19, R7 ;  /* 0x000000130a077c23 */ /* 0x000fe20008000007 */
[----:B------:R-:W2:Y:S01]  /*0760*/  LDCU UR19, c[0x3][UR7+0x18] ;  /* 0x00c00300071377ac */ /* 0x000ea20008000800 */
[----:B------:R-:W3:Y:S01]  /*0770*/  LDCU UR7, c[0x3][UR7+0x1c] ;  /* 0x00c00380070777ac */ /* 0x000ee20008000800 */
[----:B-----5:R-:W-:-:S05]  /*0780*/  I2FP.F32.U32 R14, R14 ;  /* 0x0000000e000e7245 */ /* 0x020fca0000201000 */
[----:B------:R-:W-:Y:S01]  /*0790*/  FFMA R7, R14, UR20, R7 ;  /* 0x000000140e077c23 */ /* 0x000fe20008000007 */
[----:B------:R-:W-:Y:S02]  /*07a0*/  I2FP.F32.U32 R16, R16 ;  /* 0x0000001000107245 */ /* 0x000fe40000201000 */
[----:B------:R-:W-:-:S03]  /*07b0*/  I2FP.F32.U32 R12, R12 ;  /* 0x0000000c000c7245 */ /* 0x000fc60000201000 */
[----:B0-----:R-:W-:Y:S01]  /*07c0*/  FFMA R7, R16, UR8, R7 ;  /* 0x0000000810077c23 */ /* 0x001fe20008000007 */
[----:B------:R-:W-:-:S03]  /*07d0*/  I2FP.F32.U32 R2, R2 ;  /* 0x0000000200027245 */ /* 0x000fc60000201000 */
[----:B-1----:R-:W-:Y:S01]  /*07e0*/  FFMA R7, R12, UR10, R7 ;  /* 0x0000000a0c077c23 */ /* 0x002fe20008000007 */
[----:B------:R-:W-:-:S03]  /*07f0*/  I2FP.F32.U32 R3, R18 ;  /* 0x0000001200037245 */ /* 0x000fc60000201000 */
[----:B--2---:R-:W-:-:S04]  /*0800*/  FFMA R2, R2, UR19, R7 ;  /* 0x0000001302027c23 */ /* 0x004fc80008000007 */
[----:B---3--:R-:W-:Y:S01]  /*0810*/  FFMA R6, R3, UR7, R2 ;  /* 0x0000000703067c23 */ /* 0x008fe20008000002 */
[----:B------:R-:W-:Y:S06]  /*0820*/  BRA.U UP2, `(.L_x_80) ;  /* 0xfffffff902a47547 */ /* 0x000fec000b83ffff */
[----:B------:R-:W-:-:S05]  /*0830*/  UMOV UR5, UR6 ;  /* 0x0000000600057c82 */ /* 0x000fca0008000000 */
.L_x_79:
[----:B------:R-:W-:-:S09]  /*0840*/  UISETP.NE.AND UP2, UPT, UR17, URZ, UPT ;  /* 0x000000ff1100728c */ /* 0x000fd2000bf45270 */
[----:B------:R-:W-:Y:S05]  /*0850*/  BRA.U !UP2, `(.L_x_81) ;  /* 0x000000050a907547 */ /* 0x000fea000b800000 */
[----:B------:R-:W-:Y:S01]  /*0860*/  UISETP.NE.AND UP2, UPT, UR18, URZ, UPT ;  /* 0x000000ff1200728c */ /* 0x000fe2000bf45270 */
[----:B------:R-:W-:Y:S10]  /*0870*/  BRA.U !UP0, `(.L_x_82) ;  /* 0x0000000108c47547 */ /* 0x000ff4000b800000 */
[----:B------:R-:W0:Y:S01]  /*0880*/  LDCU UR7, c[0x0][0x394] ;  /* 0x00007280ff0777ac */ /* 0x000e220008000800 */
[----:B------:R-:W-:Y:S01]  /*0890*/  VIADD R2, R21, UR5 ;  /* 0x0000000515027c36 */ /* 0x000fe20008000000 */
[----:B------:R-:W1:Y:S04]  /*08a0*/  LDCU.64 UR22, c[0x0][0x380] ;  /* 0x00007000ff1677ac */ /* 0x000e680008000a00 */
[----:B------:R-:W-:Y:S02]  /*08b0*/  VIMNMX R3, PT, PT, RZ, R2, !PT ;  /* 0x00000002ff037248 */ /* 0x000fe40007fe0100 */
[C---:B------:R-:W-:Y:S02]  /*08c0*/  VIADDMNMX R7, R2.reuse, 0x1, RZ, !PT ;  /* 0x0000000102077846 */ /* 0x040fe400078001ff */
[----:B------:R-:W-:-:S02]  /*08d0*/  VIADDMNMX R8, R2, 0x2, RZ, !PT ;  /* 0x0000000202087846 */ /* 0x000fc400078001ff */
[----:B------:R-:W-:Y:S02]  /*08e0*/  VIADDMNMX R10, R2, 0x3, RZ, !PT ;  /* 0x00000003020a7846 */ /* 0x000fe400078001ff */
[----:B0-----:R-:W-:Y:S02]  /*08f0*/  ISETP.GE.AND P0, PT, R3, UR7, PT ;  /* 0x0000000703007c0c */ /* 0x001fe4000bf06270 */
[----:B------:R-:W-:Y:S02]  /*0900*/  ISETP.GE.AND P1, PT, R7, UR7, PT ;  /* 0x0000000707007c0c */ /* 0x000fe4000bf26270 */
[----:B------:R-:W-:Y:S02]  /*0910*/  SEL R3, R3, UR16, !P0 ;  /* 0x0000001003037c07 */ /* 0x000fe4000c000000 */
[----:B------:R-:W-:Y:S02]  /*0920*/  ISETP.GE.AND P0, PT, R8, UR7, PT ;  /* 0x0000000708007c0c */ /* 0x000fe4000bf06270 */
[----:B------:R-:W-:Y:S01]  /*0930*/  SEL R7, R7, UR16, !P1 ;  /* 0x0000001007077c07 */ /* 0x000fe2000c800000 */
[----:B------:R-:W-:Y:S01]  /*0940*/  IMAD R3, R4, UR7, R3 ;  /* 0x0000000704037c24 */ /* 0x000fe2000f8e0203 */
[----:B------:R-:W-:-:S02]  /*0950*/  ISETP.GE.AND P1, PT, R10, UR7, PT ;  /* 0x000000070a007c0c */ /* 0x000fc4000bf26270 */
[----:B------:R-:W-:Y:S01]  /*0960*/  SEL R9, R8, UR16, !P0 ;  /* 0x0000001008097c07 */ /* 0x000fe2000c000000 */
[----:B------:R-:W-:Y:S01]  /*0970*/  IMAD R7, R4, UR7, R7 ;  /* 0x0000000704077c24 */ /* 0x000fe2000f8e0207 */
[----:B-1----:R-:W-:Y:S02]  /*0980*/  IADD3 R2, P0, PT, R3, UR22, RZ ;  /* 0x0000001603027c10 */ /* 0x002fe4000ff1e0ff */
[----:B------:R-:W-:Y:S01]  /*0990*/  SEL R13, R10, UR16, !P1 ;  /* 0x000000100a0d7c07 */ /* 0x000fe2000c800000 */
[C---:B------:R-:W-:Y:S01]  /*09a0*/  IMAD R11, R4.reuse, UR7, R9 ;  /* 0x00000007040b7c24 */ /* 0x040fe2000f8e0209 */
[----:B------:R-:W-:Y:S02]  /*09b0*/  IADD3 R8, P1, PT, R7, UR22, RZ ;  /* 0x0000001607087c10 */ /* 0x000fe4000ff3e0ff */
[----:B------:R-:W-:Y:S01]  /*09c0*/  LEA.HI.X.SX32 R3, R3, UR23, 0x1, P0 ;  /* 0x0000001703037c11 */ /* 0x000fe200080f0eff */
[----:B------:R-:W-:Y:S01]  /*09d0*/  IMAD R13, R4, UR7, R13 ;  /* 0x00000007040d7c24 */ /* 0x000fe2000f8e020d */
[----:B------:R-:W-:-:S02]  /*09e0*/  IADD3 R10, P0, PT, R11, UR22, RZ ;  /* 0x000000160b0a7c10 */ /* 0x000fc4000ff1e0ff */
[----:B------:R-:W-:Y:S01]  /*09f0*/  LEA.HI.X.SX32 R9, R7, UR23, 0x1, P1 ;  /* 0x0000001707097c11 */ /* 0x000fe200088f0eff */
[----:B------:R-:W2:Y:S01]  /*0a00*/  LDG.E.U8 R2, desc[UR14][R2.64] ;  /* 0x0000000e02027981 */ /* 0x000ea2000c1e1100 */
[----:B------:R-:W-:Y:S02]  /*0a10*/  IADD3 R12, P1, PT, R13, UR22, RZ ;  /* 0x000000160d0c7c10 */ /* 0x000fe4000ff3e0ff */
[----:B------:R-:W-:Y:S01]  /*0a20*/  LEA.HI.X.SX32 R11, R11, UR23, 0x1, P0 ;  /* 0x000000170b0b7c11 */ /* 0x000fe200080f0eff */
[----:B------:R-:W3:Y:S01]  /*0a30*/  LDG.E.U8 R8, desc[UR14][R8.64] ;  /* 0x0000000e08087981 */ /* 0x000ee2000c1e1100 */
[----:B------:R-:W-:-:S03]  /*0a40*/  LEA.HI.X.SX32 R13, R13, UR23, 0x1, P1 ;  /* 0x000000170d0d7c11 */ /* 0x000fc600088f0eff */
[----:B------:R-:W4:Y:S04]  /*0a50*/  LDG.E.U8 R10, desc[UR14][R10.64] ;  /* 0x0000000e0a0a7981 */ /* 0x000f28000c1e1100 */
[----:B------:R-:W5:Y:S01]  /*0a60*/  LDG.E.U8 R12, desc[UR14][R12.64] ;  /* 0x0000000e0c0c7981 */ /* 0x000f62000c1e1100 */
[----:B------:R-:W-:Y:S01]  /*0a70*/  UIADD3 UR7, UPT, UPT, UR9, UR5, URZ ;  /* 0x0000000509077290 */ /* 0x000fe2000fffe0ff */
[----:B------:R-:W-:Y:S01]  /*0a80*/  UMOV UR10, 0x4c ;  /* 0x0000004c000a7882 */ /* 0x000fe20000000000 */
[----:B------:R-:W-:Y:S02]  /*0a90*/  UIADD3 UR8, UPT, UPT, UR9, UR5, URZ ;  /* 0x0000000509087290 */ /* 0x000fe4000fffe0ff */
[----:B------:R-:W-:Y:S02]  /*0aa0*/  ULEA UR7, UR7, UR10, 0x2 ;  /* 0x0000000a07077291 */ /* 0x000fe4000f8e10ff */
[----:B------:R-:W-:-:S02]  /*0ab0*/  USHF.L.U32 UR8, UR8, 0x2, URZ ;  /* 0x0000000208087899 */ /* 0x000fc400080006ff */
[----:B------:R-:W-:-:S08]  /*0ac0*/  UIADD3 UR5, UPT, UPT, UR5, 0x4, URZ ;  /* 0x0000000405057890 */ /* 0x000fd0000fffe0ff */
[----:B------:R-:W0:Y:S02]  /*0ad0*/  LDCU UR7, c[0x3][UR7] ;  /* 0x00c00000070777ac */ /* 0x000e240008000800 */
[----:B------:R-:W1:Y:S01]  /*0ae0*/  LDCU UR10, c[0x3][UR8+0x50] ;  /* 0x00c00a00080a77ac */ /* 0x000e620008000800 */
[----:B------:R-:W5:Y:S01]  /*0af0*/  LDCU UR19, c[0x3][UR8+0x54] ;  /* 0x00c00a80081377ac */ /* 0x000f620008000800 */
[----:B------:R-:W5:Y:S01]  /*0b00*/  LDCU UR8, c[0x3][UR8+0x58] ;  /* 0x00c00b00080877ac */ /* 0x000f620008000800 */
[----:B--2---:R-:W-:Y:S02]  /*0b10*/  I2FP.F32.U32 R3, R2 ;  /* 0x0000000200037245 */ /* 0x004fe40000201000 */
[----:B---3--:R-:W-:-:S03]  /*0b20*/  I2FP.F32.U32 R8, R8 ;  /* 0x0000000800087245 */ /* 0x008fc60000201000 */
[----:B0-----:R-:W-:Y:S01]  /*0b30*/  FFMA R3, R3, UR7, R6 ;  /* 0x0000000703037c23 */ /* 0x001fe20008000006 */
[----:B----4-:R-:W-:-:S03]  /*0b40*/  I2FP.F32.U32 R10, R10 ;  /* 0x0000000a000a7245 */ /* 0x010fc60000201000 */
[----:B-1----:R-:W-:Y:S01]  /*0b50*/  FFMA R3, R8, UR10, R3 ;  /* 0x0000000a08037c23 */ /* 0x002fe20008000003 */
[----:B-----5:R-:W-:-:S03]  /*0b60*/  I2FP.F32.U32 R12, R12 ;  /* 0x0000000c000c7245 */ /* 0x020fc60000201000 */
[----:B------:R-:W-:-:S04]  /*0b70*/  FFMA R3, R10, UR19, R3 ;  /* 0x000000130a037c23 */ /* 0x000fc80008000003 */
[----:B------:R-:W-:-:S07]  /*0b80*/  FFMA R6, R12, UR8, R3 ;  /* 0x000000080c067c23 */ /* 0x000fce0008000003 */
.L_x_82:
[----:B------:R-:W-:Y:S05]  /*0b90*/  BRA.U !UP2, `(.L_x_81) ;  /* 0x000000010ac07547 */ /* 0x000fea000b800000 */
[----:B------:R-:W-:Y:S02]  /*0ba0*/  UISETP.NE.AND UP2, UPT, UR18, 0x1, UPT ;  /* 0x000000011200788c */ /* 0x000fe4000bf45270 */
[----:B------:R-:W-:-:S07]  /*0bb0*/  ULOP3.LUT UP3, URZ, UR21, 0x1, URZ, 0xc0, !UPT ;  /* 0x0000000115ff7892 */ /* 0x000fce000f86c0ff */
[----:B------:R-:W-:Y:S05]  /*0bc0*/  BRA.U !UP2, `(.L_x_83) ;  /* 0x000000010a747547 */ /* 0x000fea000b800000 */
[----:B------:R-:W0:Y:S01]  /*0bd0*/  LDCU UR7, c[0x0][0x394] ;  /* 0x00007280ff0777ac */ /* 0x000e220008000800 */
[----:B------:R-:W-:Y:S01]  /*0be0*/  VIADD R2, R21, UR5 ;  /* 0x0000000515027c36 */ /* 0x000fe20008000000 */
[----:B------:R-:W1:Y:S04]  /*0bf0*/  LDCU.64 UR20, c[0x0][0x380] ;  /* 0x00007000ff1477ac */ /* 0x000e680008000a00 */
[----:B------:R-:W-:Y:S02]  /*0c00*/  VIMNMX R3, PT, PT, RZ, R2, !PT ;  /* 0x00000002ff037248 */ /* 0x000fe40007fe0100 */
[----:B------:R-:W-:Y:S02]  /*0c10*/  VIADDMNMX R2, R2, 0x1, RZ, !PT ;  /* 0x0000000102027846 */ /* 0x000fe400078001ff */
[----:B0-----:R-:W-:-:S02]  /*0c20*/  ISETP.GE.AND P0, PT, R3, UR7, PT ;  /* 0x0000000703007c0c */ /* 0x001fc4000bf06270 */
[C---:B------:R-:W-:Y:S02]  /*0c30*/  ISETP.GE.AND P1, PT, R2.reuse, UR7, PT ;  /* 0x0000000702007c0c */ /* 0x040fe4000bf26270 */
[----:B------:R-:W-:Y:S02]  /*0c40*/  SEL R3, R3, UR16, !P0 ;  /* 0x0000001003037c07 */ /* 0x000fe4000c000000 */
[----:B------:R-:W-:-:S03]  /*0c50*/  SEL R7, R2, UR16, !P1 ;  /* 0x0000001002077c07 */ /* 0x000fc6000c800000 */
[C---:B------:R-:W-:Y:S02]  /*0c60*/  IMAD R3, R4.reuse, UR7, R3 ;  /* 0x0000000704037c24 */ /* 0x040fe4000f8e0203 */
[----:B------:R-:W-:-:S03]  /*0c70*/  IMAD R7, R4, UR7, R7 ;  /* 0x0000000704077c24 */ /* 0x000fc6000f8e0207 */
[----:B-1----:R-:W-:Y:S02]  /*0c80*/  IADD3 R2, P0, PT, R3, UR20, RZ ;  /* 0x0000001403027c10 */ /* 0x002fe4000ff1e0ff */
[----:B------:R-:W-:Y:S02]  /*0c90*/  IADD3 R8, P1, PT, R7, UR20, RZ ;  /* 0x0000001407087c10 */ /* 0x000fe4000ff3e0ff */
[----:B------:R-:W-:Y:S02]  /*0ca0*/  LEA.HI.X.SX32 R3, R3, UR21, 0x1, P0 ;  /* 0x0000001503037c11 */ /* 0x000fe400080f0eff */
[----:B------:R-:W-:-:S03]  /*0cb0*/  LEA.HI.X.SX32 R9, R7, UR21, 0x1, P1 ;  /* 0x0000001507097c11 */ /* 0x000fc600088f0eff */
[----:B------:R-:W2:Y:S04]  /*0cc0*/  LDG.E.U8 R2, desc[UR14][R2.64] ;  /* 0x0000000e02027981 */ /* 0x000ea8000c1e1100 */
[----:B------:R-:W3:Y:S01]  /*0cd0*/  LDG.E.U8 R8, desc[UR14][R8.64] ;  /* 0x0000000e08087981 */ /* 0x000ee2000c1e1100 */
        /* <DEDUP_REMOVED lines=8> */
[----:B--2---:R-:W-:Y:S02]  /*0d60*/  I2FP.F32.U32 R7, R2 ;  /* 0x0000000200077245 */ /* 0x004fe40000201000 */
[----:B---3--:R-:W-:-:S03]  /*0d70*/  I2FP.F32.U32 R3, R8 ;  /* 0x0000000800037245 */ /* 0x008fc60000201000 */
[----:B0-----:R-:W-:-:S04]  /*0d80*/  FFMA R6, R7, UR7, R6 ;  /* 0x0000000707067c23 */ /* 0x001fc80008000006 */
[----:B-1----:R-:W-:-:S07]  /*0d90*/  FFMA R6, R3, UR10, R6 ;  /* 0x0000000a03067c23 */ /* 0x002fce0008000006 */
.L_x_83:
[----:B------:R-:W-:Y:S05]  /*0da0*/  BRA.U !UP3, `(.L_x_81) ;  /* 0x000000010b3c7547 */ /* 0x000fea000b800000 */
[----:B------:R-:W0:Y:S01]  /*0db0*/  LDCU UR7, c[0x0][0x394] ;  /* 0x00007280ff0777ac */ /* 0x000e220008000800 */
[----:B------:R-:W-:Y:S01]  /*0dc0*/  VIADDMNMX R2, R21, UR5, RZ, !PT ;  /* 0x0000000515027c46 */ /* 0x000fe2000f8001ff */
[----:B------:R-:W1:Y:S03]  /*0dd0*/  LDCU.64 UR20, c[0x0][0x380] ;  /* 0x00007000ff1477ac */ /* 0x000e660008000a00 */
[----:B0-----:R-:W-:-:S04]  /*0de0*/  ISETP.GE.AND P0, PT, R2, UR7, PT ;  /* 0x0000000702007c0c */ /* 0x001fc8000bf06270 */
[----:B------:R-:W-:-:S05]  /*0df0*/  SEL R3, R2, UR16, !P0 ;  /* 0x0000001002037c07 */ /* 0x000fca000c000000 */
[----:B------:R-:W-:-:S05]  /*0e00*/  IMAD R3, R4, UR7, R3 ;  /* 0x0000000704037c24 */ /* 0x000fca000f8e0203 */
[----:B-1----:R-:W-:-:S04]  /*0e10*/  IADD3 R2, P0, PT, R3, UR20, RZ ;  /* 0x0000001403027c10 */ /* 0x002fc8000ff1e0ff */
[----:B------:R-:W-:-:S05]  /*0e20*/  LEA.HI.X.SX32 R3, R3, UR21, 0x1, P0 ;  /* 0x0000001503037c11 */ /* 0x000fca00080f0eff */
[----:B------:R-:W2:Y:S01]  /*0e30*/  LDG.E.U8 R2, desc[UR14][R2.64] ;  /* 0x0000000e02027981 */ /* 0x000ea2000c1e1100 */
[----:B------:R-:W-:Y:S01]  /*0e40*/  UIADD3 UR5, UPT, UPT, UR9, UR5, URZ ;  /* 0x0000000509057290 */ /* 0x000fe2000fffe0ff */
[----:B------:R-:W-:-:S03]  /*0e50*/  UMOV UR7, 0x4c ;  /* 0x0000004c00077882 */ /* 0x000fc60000000000 */
[----:B------:R-:W-:-:S12]  /*0e60*/  ULEA UR5, UR5, UR7, 0x2 ;  /* 0x0000000705057291 */ /* 0x000fd8000f8e10ff */
[----:B------:R-:W0:Y:S01]  /*0e70*/  LDCU UR5, c[0x3][UR5] ;  /* 0x00c00000050577ac */ /* 0x000e220008000800 */
[----:B--2---:R-:W-:-:S05]  /*0e80*/  I2FP.F32.U32 R7, R2 ;  /* 0x0000000200077245 */ /* 0x004fca0000201000 */
[----:B0-----:R-:W-:-:S07]  /*0e90*/  FFMA R6, R7, UR5, R6 ;  /* 0x0000000507067c23 */ /* 0x001fce0008000006 */
.L_x_81:
[----:B------:R-:W-:Y:S05]  /*0ea0*/  BRA.U UP1, `(.L_x_84) ;  /* 0xfffffff101cc7547 */ /* 0x000fea000b83ffff */
.L_x_78:
[----:B------:R-:W0:Y:S01]  /*0eb0*/  LDCU UR6, c[0x0][0x394] ;  /* 0x00007280ff0677ac */ /* 0x000e220008000800 */
[C---:B------:R-:W-:Y:S01]  /*0ec0*/  FSETP.GEU.AND P0, PT, R6.reuse, RZ, PT ;  /* 0x000000ff0600720b */ /* 0x040fe20003f0e000 */
[----:B------:R-:W1:Y:S03]  /*0ed0*/  LDCU.64 UR4, c[0x0][0x388] ;  /* 0x00007100ff0477ac */ /* 0x000e660008000a00 */
[----:B------:R-:W-:-:S04]  /*0ee0*/  FSEL R6, R6, RZ, P0 ;  /* 0x000000ff06067208 */ /* 0x000fc80000000000 */
[----:B------:R-:W-:Y:S01]  /*0ef0*/  FMNMX.NAN R6, R6, 255, PT ;  /* 0x437f000006067809 */ /* 0x000fe20003820000 */
[----:B0-----:R-:W-:-:S03]  /*0f00*/  IMAD R0, R0, UR6, R5 ;  /* 0x0000000600007c24 */ /* 0x001fc6000f8e0205 */
[----:B------:R-:W0:Y:S02]  /*0f10*/  F2I.U32.TRUNC.NTZ R5, R6 ;  /* 0x0000000600057305 */ /* 0x000e24000020f000 */
[----:B-1----:R-:W-:-:S04]  /*0f20*/  IADD3 R2, P0, PT, R0, UR4, RZ ;  /* 0x0000000400027c10 */ /* 0x002fc8000ff1e0ff */
[----:B------:R-:W-:-:S05]  /*0f30*/  LEA.HI.X.SX32 R3, R0, UR5, 0x1, P0 ;  /* 0x0000000500037c11 */ /* 0x000fca00080f0eff */
[----:B0-----:R-:W-:Y:S01]  /*0f40*/  STG.E.U8 desc[UR14][R2.64], R5 ;  /* 0x0000000502007986 */ /* 0x001fe2000c10110e */
[----:B------:R-:W-:Y:S05]  /*0f50*/  EXIT ;  /* 0x000000000000794d */ /* 0x000fea0003800000 */
.L_x_85:
        /* <DEDUP_REMOVED lines=10> */
.L_x_101:


//--------------------- .nv.global.init           --------------------------
	.section	.nv.global.init,"aw",@progbits
	.align	4
.nv.global.init:
	.type		__cudart_i2opi_f,@object
	.size		__cudart_i2opi_f,(mrg32k3aM1SubSeq - __cudart_i2opi_f)
__cudart_i2opi_f:
        /*0000*/ 	.byte	0x41, 0x90, 0x43, 0x3c, 0x99, 0x95, 0x62, 0xdb, 0xc0, 0xdd, 0x34, 0xf5, 0xd1, 0x57, 0x27, 0xfc
        /*0010*/ 	.byte	0x29, 0x15, 0x44, 0x4e, 0x6e, 0x83, 0xf9, 0xa2
	.type		mrg32k3aM1SubSeq,@object
	.size		mrg32k3aM1SubSeq,(mrg32k3aM2SubSeq - mrg32k3aM1SubSeq)
mrg32k3aM1SubSeq:
        /*0018*/ 	.byte	0x0b, 0xcc, 0xee, 0x04, 0x73, 0x29, 0x8b, 0x6f, 0xf6, 0x53, 0x03, 0xf6, 0x23, 0xf6, 0xea, 0xda
        /* <DEDUP_REMOVED lines=125> */
	.type		mrg32k3aM2SubSeq,@object
	.size		mrg32k3aM2SubSeq,(mrg32k3aM1 - mrg32k3aM2SubSeq)
mrg32k3aM2SubSeq:
        /* <DEDUP_REMOVED lines=126> */
	.type		mrg32k3aM1,@object
	.size		mrg32k3aM1,(mrg32k3aM1Seq - mrg32k3aM1)
mrg32k3aM1:
        /* <DEDUP_REMOVED lines=144> */
	.type		mrg32k3aM1Seq,@object
	.size		mrg32k3aM1Seq,(mrg32k3aM2 - mrg32k3aM1Seq)
mrg32k3aM1Seq:
        /* <DEDUP_REMOVED lines=144> */
	.type		mrg32k3aM2,@object
	.size		mrg32k3aM2,(mrg32k3aM2Seq - mrg32k3aM2)
mrg32k3aM2:
        /* <DEDUP_REMOVED lines=144> */
	.type		mrg32k3aM2Seq,@object
	.size		mrg32k3aM2Seq,(precalc_xorwow_matrix - mrg32k3aM2Seq)
mrg32k3aM2Seq:
        /* <DEDUP_REMOVED lines=144> */
	.type		precalc_xorwow_matrix,@object
	.size		precalc_xorwow_matrix,(precalc_xorwow_offset_matrix - precalc_xorwow_matrix)
precalc_xorwow_matrix:
        /* <DEDUP_REMOVED lines=6400> */
	.type		precalc_xorwow_offset_matrix,@object
	.size		precalc_xorwow_offset_matrix,(.L_1 - precalc_xorwow_offset_matrix)
precalc_xorwow_offset_matrix:
        /* <DEDUP_REMOVED lines=6400> */
.L_1:


//--------------------- .nv.shared.reserved.0     --------------------------
	.section	.nv.shared.reserved.0,"aw",@nobits
	.weak		__nv_reservedSMEM_offset_0_alias
	.size		__nv_reservedSMEM_offset_0_alias, 0, 64
	.other		__nv_reservedSMEM_offset_0_alias,@"STO_CUDA_RESERVED_SHARED STV_DEFAULT"
__nv_reservedSMEM_offset_0_alias:
	.zero		0
	.zero		64


//--------------------- .nv.constant0._Z17recombineChannelsPKhS0_S0_P6uchar4ii --------------------------
	.section	.nv.constant0._Z17recombineChannelsPKhS0_S0_P6uchar4ii,"a",@progbits
	.sectionflags	@""
	.align	4
.nv.constant0._Z17recombineChannelsPKhS0_S0_P6uchar4ii:
	.zero		936


//--------------------- .nv.constant0._Z16separateChannelsPK6uchar4iiPhS2_S2_ --------------------------
	.section	.nv.constant0._Z16separateChannelsPK6uchar4iiPhS2_S2_,"a",@progbits
	.sectionflags	@""
	.align	4
.nv.constant0._Z16separateChannelsPK6uchar4iiPhS2_S2_:
	.zero		936


//--------------------- .nv.constant0._Z10saltpepperPK6uchar4PS_iiffPf --------------------------
	.section	.nv.constant0._Z10saltpepperPK6uchar4PS_iiffPf,"a",@progbits
	.sectionflags	@""
	.align	4
.nv.constant0._Z10saltpepperPK6uchar4PS_iiffPf:
	.zero		936


//--------------------- .nv.constant0._Z8generatemPfii --------------------------
	.section	.nv.constant0._Z8generatemPfii,"a",@progbits
	.sectionflags	@""
	.align	4
.nv.constant0._Z8generatemPfii:
	.zero		920


//--------------------- .nv.constant0._Z12flipVerticalPK6uchar4PS_ii --------------------------
	.section	.nv.constant0._Z12flipVerticalPK6uchar4PS_ii,"a",@progbits
	.sectionflags	@""
	.align	4
.nv.constant0._Z12flipVerticalPK6uchar4PS_ii:
	.zero		920


//--------------------- .nv.constant0._Z14flipHorizontalPKhPhii --------------------------
	.section	.nv.constant0._Z14flipHorizontalPKhPhii,"a",@progbits
	.sectionflags	@""
	.align	4
.nv.constant0._Z14flipHorizontalPKhPhii:
	.zero		920


//--------------------- .nv.constant0._Z4tintPK6uchar4PS_iii --------------------------
	.section	.nv.constant0._Z4tintPK6uchar4PS_iii,"a",@progbits
	.sectionflags	@""
	.align	4
.nv.constant0._Z4tintPK6uchar4PS_iii:
	.zero		924


//--------------------- .nv.constant0._Z8saturatePK6uchar4PS_iiiii --------------------------
	.section	.nv.constant0._Z8saturatePK6uchar4PS_iiiii,"a",@progbits
	.sectionflags	@""
	.align	4
.nv.constant0._Z8saturatePK6uchar4PS_iiiii:
	.zero		932


//--------------------- .nv.constant0._Z8contrastPKhPhiiff --------------------------
	.section	.nv.constant0._Z8contrastPKhPhiiff,"a",@progbits
	.sectionflags	@""
	.align	4
.nv.constant0._Z8contrastPKhPhiiff:
	.zero		928


//--------------------- .nv.constant0._Z14contrastLegacyPKhPhiii --------------------------
	.section	.nv.constant0._Z14contrastLegacyPKhPhiii,"a",@progbits
	.sectionflags	@""
	.align	4
.nv.constant0._Z14contrastLegacyPKhPhiii:
	.zero		924


//--------------------- .nv.constant0._Z10brightnessPKhPhiii --------------------------
	.section	.nv.constant0._Z10brightnessPKhPhiii,"a",@progbits
	.sectionflags	@""
	.align	4
.nv.constant0._Z10brightnessPKhPhiii:
	.zero		924


//--------------------- .nv.constant0._Z6invertPKhPhii --------------------------
	.section	.nv.constant0._Z6invertPKhPhii,"a",@progbits
	.sectionflags	@""
	.align	4
.nv.constant0._Z6invertPKhPhii:
	.zero		920


//--------------------- .nv.constant0._Z10box_filterPKhPhiii --------------------------
	.section	.nv.constant0._Z10box_filterPKhPhiii,"a",@progbits
	.sectionflags	@""
	.align	4
.nv.constant0._Z10box_filterPKhPhiii:
	.zero		924


//--------------------- SYMBOLS --------------------------

	.type		.nv.reservedSmem.offset0,@object
	.size		.nv.reservedSmem.offset0,0x4
